//
// Generated by NVIDIA NVVM Compiler
//
// Compiler Build ID: CL-36424714
// Cuda compilation tools, release 13.0, V13.0.88
// Based on NVVM 20.0.0
//

.version 9.0
.target sm_100
.address_size 64

	// .globl	_Z9shared_mmPfS_S_iii
.extern .shared .align 16 .b8 smem[];

.visible .entry _Z9shared_mmPfS_S_iii(
	.param .u64 .ptr .align 1 _Z9shared_mmPfS_S_iii_param_0,
	.param .u64 .ptr .align 1 _Z9shared_mmPfS_S_iii_param_1,
	.param .u64 .ptr .align 1 _Z9shared_mmPfS_S_iii_param_2,
	.param .u32 _Z9shared_mmPfS_S_iii_param_3,
	.param .u32 _Z9shared_mmPfS_S_iii_param_4,
	.param .u32 _Z9shared_mmPfS_S_iii_param_5
)
{
	.reg .pred 	%p<243>;
	.reg .b32 	%r<277>;
	.reg .b32 	%f<1667>;
	.reg .b64 	%rd<169>;

	ld.param.u64 	%rd13, [_Z9shared_mmPfS_S_iii_param_2];
	ld.param.u32 	%r114, [_Z9shared_mmPfS_S_iii_param_3];
	ld.param.u32 	%r115, [_Z9shared_mmPfS_S_iii_param_4];
	ld.param.u32 	%r116, [_Z9shared_mmPfS_S_iii_param_5];
	cvta.to.global.u64 	%rd1, %rd13;
	mov.u32 	%r258, %tid.x;
	mov.u32 	%r267, %tid.y;
	mov.u32 	%r117, %ctaid.y;
	mov.u32 	%r3, %ntid.y;
	mad.lo.s32 	%r4, %r117, %r3, %r267;
	mov.u32 	%r5, %ctaid.x;
	mov.u32 	%r6, %ntid.x;
	mad.lo.s32 	%r7, %r5, %r6, %r258;
	setp.lt.s32 	%p1, %r116, 1;
	mov.f32 	%f1603, 0f00000000;
	mov.f32 	%f1604, %f1603;
	mov.f32 	%f1605, %f1603;
	mov.f32 	%f1606, %f1603;
	mov.f32 	%f1607, %f1603;
	mov.f32 	%f1608, %f1603;
	mov.f32 	%f1609, %f1603;
	mov.f32 	%f1610, %f1603;
	mov.f32 	%f1611, %f1603;
	mov.f32 	%f1612, %f1603;
	mov.f32 	%f1613, %f1603;
	mov.f32 	%f1614, %f1603;
	mov.f32 	%f1615, %f1603;
	mov.f32 	%f1616, %f1603;
	mov.f32 	%f1617, %f1603;
	mov.f32 	%f1618, %f1603;
	mov.f32 	%f1619, %f1603;
	mov.f32 	%f1620, %f1603;
	mov.f32 	%f1621, %f1603;
	mov.f32 	%f1622, %f1603;
	mov.f32 	%f1623, %f1603;
	mov.f32 	%f1624, %f1603;
	mov.f32 	%f1625, %f1603;
	mov.f32 	%f1626, %f1603;
	mov.f32 	%f1627, %f1603;
	mov.f32 	%f1628, %f1603;
	mov.f32 	%f1629, %f1603;
	mov.f32 	%f1630, %f1603;
	mov.f32 	%f1631, %f1603;
	mov.f32 	%f1632, %f1603;
	mov.f32 	%f1633, %f1603;
	mov.f32 	%f1634, %f1603;
	mov.f32 	%f1635, %f1603;
	mov.f32 	%f1636, %f1603;
	mov.f32 	%f1637, %f1603;
	mov.f32 	%f1638, %f1603;
	mov.f32 	%f1639, %f1603;
	mov.f32 	%f1640, %f1603;
	mov.f32 	%f1641, %f1603;
	mov.f32 	%f1642, %f1603;
	mov.f32 	%f1643, %f1603;
	mov.f32 	%f1644, %f1603;
	mov.f32 	%f1645, %f1603;
	mov.f32 	%f1646, %f1603;
	mov.f32 	%f1647, %f1603;
	mov.f32 	%f1648, %f1603;
	mov.f32 	%f1649, %f1603;
	mov.f32 	%f1650, %f1603;
	mov.f32 	%f1651, %f1603;
	mov.f32 	%f1652, %f1603;
	mov.f32 	%f1653, %f1603;
	mov.f32 	%f1654, %f1603;
	mov.f32 	%f1655, %f1603;
	mov.f32 	%f1656, %f1603;
	mov.f32 	%f1657, %f1603;
	mov.f32 	%f1658, %f1603;
	mov.f32 	%f1659, %f1603;
	mov.f32 	%f1660, %f1603;
	mov.f32 	%f1661, %f1603;
	mov.f32 	%f1662, %f1603;
	mov.f32 	%f1663, %f1603;
	mov.f32 	%f1664, %f1603;
	mov.f32 	%f1665, %f1603;
	mov.f32 	%f1666, %f1603;
	@%p1 bra 	$L__BB0_35;
	add.s32 	%r118, %r116, 15;
	shr.u32 	%r119, %r118, 4;
	shl.b32 	%r120, %r267, 7;
	add.s32 	%r121, %r258, %r120;
	mad.lo.s32 	%r122, %r267, -112, %r121;
	shl.b32 	%r123, %r122, 2;
	mov.u32 	%r124, smem;
	add.s32 	%r8, %r124, %r123;
	add.s32 	%r125, %r3, %r4;
	add.s32 	%r126, %r125, %r3;
	shl.b32 	%r127, %r3, 1;
	add.s32 	%r128, %r267, %r127;
	add.s32 	%r129, %r126, %r3;
	add.s32 	%r130, %r128, %r3;
	add.s32 	%r131, %r129, %r3;
	shl.b32 	%r132, %r3, 6;
	shl.b32 	%r133, %r3, 8;
	add.s32 	%r9, %r8, %r133;
	add.s32 	%r134, %r131, %r3;
	add.s32 	%r135, %r134, %r3;
	shl.b32 	%r136, %r3, 7;
	add.s32 	%r10, %r9, %r136;
	add.s32 	%r137, %r135, %r3;
	shl.b32 	%r138, %r121, 2;
	add.s32 	%r139, %r124, 8192;
	add.s32 	%r11, %r139, %r138;
	shl.b32 	%r140, %r6, 2;
	add.s32 	%r141, %r11, %r140;
	add.s32 	%r142, %r141, %r140;
	add.s32 	%r12, %r142, %r140;
	add.s32 	%r13, %r12, %r140;
	add.s32 	%r14, %r13, %r140;
	add.s32 	%r15, %r14, %r140;
	shl.b32 	%r143, %r267, 6;
	add.s32 	%r16, %r124, %r143;
	shl.b32 	%r144, %r258, 2;
	add.s32 	%r17, %r139, %r144;
	add.s32 	%r18, %r17, %r140;
	add.s32 	%r19, %r18, %r140;
	add.s32 	%r20, %r19, %r140;
	add.s32 	%r145, %r20, %r140;
	add.s32 	%r146, %r145, %r140;
	add.s32 	%r21, %r146, %r140;
	shl.b32 	%r147, %r130, 6;
	add.s32 	%r22, %r124, %r147;
	add.s32 	%r23, %r22, %r136;
	add.s32 	%r24, %r23, %r132;
	neg.s32 	%r276, %r119;
	mul.lo.s32 	%r148, %r267, %r115;
	add.s32 	%r149, %r258, %r148;
	add.s32 	%r150, %r5, 7;
	mad.lo.s32 	%r275, %r6, %r150, %r149;
	add.s32 	%r151, %r5, 6;
	mad.lo.s32 	%r274, %r6, %r151, %r149;
	add.s32 	%r152, %r5, 5;
	mad.lo.s32 	%r273, %r6, %r152, %r149;
	add.s32 	%r153, %r5, 4;
	mad.lo.s32 	%r272, %r6, %r153, %r149;
	add.s32 	%r154, %r5, 3;
	mad.lo.s32 	%r271, %r6, %r154, %r149;
	add.s32 	%r155, %r5, 2;
	mad.lo.s32 	%r270, %r6, %r155, %r149;
	mad.lo.s32 	%r156, %r6, %r5, %r6;
	add.s32 	%r269, %r149, %r156;
	add.s32 	%r268, %r7, %r148;
	mad.lo.s32 	%r266, %r4, %r116, %r258;
	mad.lo.s32 	%r265, %r125, %r116, %r258;
	mad.lo.s32 	%r264, %r126, %r116, %r258;
	mad.lo.s32 	%r263, %r129, %r116, %r258;
	mad.lo.s32 	%r262, %r131, %r116, %r258;
	mad.lo.s32 	%r261, %r134, %r116, %r258;
	mad.lo.s32 	%r260, %r135, %r116, %r258;
	mad.lo.s32 	%r259, %r137, %r116, %r258;
	mov.f32 	%f1603, 0f00000000;
$L__BB0_2:
	ld.param.u64 	%rd167, [_Z9shared_mmPfS_S_iii_param_0];
	setp.ge.s32 	%p2, %r4, %r114;
	mul.wide.s32 	%rd14, %r266, 4;
	cvta.to.global.u64 	%rd15, %rd167;
	add.s64 	%rd2, %rd15, %rd14;
	mul.wide.s32 	%rd16, %r265, 4;
	add.s64 	%rd3, %rd15, %rd16;
	mul.wide.s32 	%rd17, %r264, 4;
	add.s64 	%rd4, %rd15, %rd17;
	mul.wide.s32 	%rd18, %r263, 4;
	add.s64 	%rd5, %rd15, %rd18;
	mul.wide.s32 	%rd19, %r262, 4;
	add.s64 	%rd6, %rd15, %rd19;
	mul.wide.s32 	%rd20, %r261, 4;
	add.s64 	%rd7, %rd15, %rd20;
	mul.wide.s32 	%rd21, %r260, 4;
	add.s64 	%rd8, %rd15, %rd21;
	mul.wide.s32 	%rd22, %r259, 4;
	add.s64 	%rd9, %rd15, %rd22;
	setp.ge.s32 	%p3, %r258, %r116;
	mov.f32 	%f1587, 0f00000000;
	or.pred  	%p4, %p2, %p3;
	@%p4 bra 	$L__BB0_4;
	ld.global.f32 	%f1587, [%rd2];
$L__BB0_4:
	add.s32 	%r61, %r3, %r4;
	setp.ge.s32 	%p6, %r61, %r114;
	st.shared.f32 	[%r8], %f1587;
	mov.f32 	%f1588, 0f00000000;
	or.pred  	%p7, %p6, %p3;
	@%p7 bra 	$L__BB0_6;
	ld.global.f32 	%f1588, [%rd3];
$L__BB0_6:
	add.s32 	%r62, %r61, %r3;
	setp.ge.s32 	%p9, %r62, %r114;
	shl.b32 	%r157, %r3, 6;
	add.s32 	%r158, %r8, %r157;
	st.shared.f32 	[%r158], %f1588;
	mov.f32 	%f1589, 0f00000000;
	or.pred  	%p10, %p9, %p3;
	@%p10 bra 	$L__BB0_8;
	ld.global.f32 	%f1589, [%rd4];
$L__BB0_8:
	add.s32 	%r63, %r62, %r3;
	setp.ge.s32 	%p12, %r63, %r114;
	shl.b32 	%r159, %r3, 7;
	add.s32 	%r64, %r8, %r159;
	st.shared.f32 	[%r64], %f1589;
	mov.f32 	%f1590, 0f00000000;
	or.pred  	%p13, %p12, %p3;
	@%p13 bra 	$L__BB0_10;
	ld.global.f32 	%f1590, [%rd5];
$L__BB0_10:
	add.s32 	%r160, %r63, %r3;
	setp.ge.s32 	%p15, %r160, %r114;
	add.s32 	%r162, %r64, %r157;
	st.shared.f32 	[%r162], %f1590;
	mov.f32 	%f1591, 0f00000000;
	or.pred  	%p16, %p15, %p3;
	@%p16 bra 	$L__BB0_12;
	ld.global.f32 	%f1591, [%rd6];
$L__BB0_12:
	add.s32 	%r65, %r160, %r3;
	setp.ge.s32 	%p18, %r65, %r114;
	st.shared.f32 	[%r9], %f1591;
	mov.f32 	%f1592, 0f00000000;
	or.pred  	%p19, %p18, %p3;
	@%p19 bra 	$L__BB0_14;
	ld.global.f32 	%f1592, [%rd7];
$L__BB0_14:
	add.s32 	%r66, %r65, %r3;
	setp.ge.s32 	%p21, %r66, %r114;
	add.s32 	%r168, %r9, %r157;
	st.shared.f32 	[%r168], %f1592;
	mov.f32 	%f1593, 0f00000000;
	or.pred  	%p22, %p21, %p3;
	@%p22 bra 	$L__BB0_16;
	ld.global.f32 	%f1593, [%rd8];
$L__BB0_16:
	add.s32 	%r169, %r66, %r3;
	setp.ge.s32 	%p24, %r169, %r114;
	st.shared.f32 	[%r10], %f1593;
	mov.f32 	%f1594, 0f00000000;
	or.pred  	%p25, %p24, %p3;
	@%p25 bra 	$L__BB0_18;
	ld.global.f32 	%f1594, [%rd9];
$L__BB0_18:
	ld.param.u64 	%rd168, [_Z9shared_mmPfS_S_iii_param_1];
	cvta.to.global.u64 	%rd10, %rd168;
	setp.ge.s32 	%p26, %r7, %r115;
	add.s32 	%r171, %r10, %r157;
	st.shared.f32 	[%r171], %f1594;
	setp.ge.s32 	%p27, %r267, %r116;
	mov.f32 	%f1595, 0f00000000;
	or.pred  	%p28, %p26, %p27;
	@%p28 bra 	$L__BB0_20;
	mul.wide.s32 	%rd23, %r268, 4;
	add.s64 	%rd24, %rd10, %rd23;
	ld.global.f32 	%f1595, [%rd24];
$L__BB0_20:
	add.s32 	%r67, %r6, %r7;
	setp.ge.s32 	%p30, %r67, %r115;
	st.shared.f32 	[%r11], %f1595;
	mov.f32 	%f1596, 0f00000000;
	or.pred  	%p31, %p30, %p27;
	@%p31 bra 	$L__BB0_22;
	mul.wide.s32 	%rd25, %r269, 4;
	add.s64 	%rd26, %rd10, %rd25;
	ld.global.f32 	%f1596, [%rd26];
$L__BB0_22:
	add.s32 	%r68, %r67, %r6;
	setp.ge.s32 	%p33, %r68, %r115;
	shl.b32 	%r172, %r6, 2;
	add.s32 	%r69, %r11, %r172;
	st.shared.f32 	[%r69], %f1596;
	mov.f32 	%f1597, 0f00000000;
	or.pred  	%p34, %p33, %p27;
	@%p34 bra 	$L__BB0_24;
	mul.wide.s32 	%rd27, %r270, 4;
	add.s64 	%rd28, %rd10, %rd27;
	ld.global.f32 	%f1597, [%rd28];
$L__BB0_24:
	add.s32 	%r70, %r68, %r6;
	setp.ge.s32 	%p36, %r70, %r115;
	add.s32 	%r174, %r69, %r172;
	st.shared.f32 	[%r174], %f1597;
	mov.f32 	%f1598, 0f00000000;
	or.pred  	%p37, %p36, %p27;
	@%p37 bra 	$L__BB0_26;
	mul.wide.s32 	%rd29, %r271, 4;
	add.s64 	%rd30, %rd10, %rd29;
	ld.global.f32 	%f1598, [%rd30];
$L__BB0_26:
	add.s32 	%r175, %r70, %r6;
	setp.ge.s32 	%p39, %r175, %r115;
	st.shared.f32 	[%r12], %f1598;
	mov.f32 	%f1599, 0f00000000;
	or.pred  	%p40, %p39, %p27;
	@%p40 bra 	$L__BB0_28;
	mul.wide.s32 	%rd31, %r272, 4;
	add.s64 	%rd32, %rd10, %rd31;
	ld.global.f32 	%f1599, [%rd32];
$L__BB0_28:
	add.s32 	%r71, %r175, %r6;
	setp.ge.s32 	%p42, %r71, %r115;
	st.shared.f32 	[%r13], %f1599;
	mov.f32 	%f1600, 0f00000000;
	or.pred  	%p43, %p42, %p27;
	@%p43 bra 	$L__BB0_30;
	mul.wide.s32 	%rd33, %r273, 4;
	add.s64 	%rd34, %rd10, %rd33;
	ld.global.f32 	%f1600, [%rd34];
$L__BB0_30:
	add.s32 	%r72, %r71, %r6;
	setp.ge.s32 	%p45, %r72, %r115;
	st.shared.f32 	[%r14], %f1600;
	mov.f32 	%f1601, 0f00000000;
	or.pred  	%p46, %p45, %p27;
	@%p46 bra 	$L__BB0_32;
	mul.wide.s32 	%rd35, %r274, 4;
	add.s64 	%rd36, %rd10, %rd35;
	ld.global.f32 	%f1601, [%rd36];
$L__BB0_32:
	add.s32 	%r180, %r72, %r6;
	setp.ge.s32 	%p48, %r180, %r115;
	st.shared.f32 	[%r15], %f1601;
	mov.f32 	%f1602, 0f00000000;
	or.pred  	%p49, %p48, %p27;
	@%p49 bra 	$L__BB0_34;
	mul.wide.s32 	%rd37, %r275, 4;
	add.s64 	%rd38, %rd10, %rd37;
	ld.global.f32 	%f1602, [%rd38];
$L__BB0_34:
	shl.b32 	%r181, %r6, 2;
	add.s32 	%r182, %r15, %r181;
	st.shared.f32 	[%r182], %f1602;
	bar.sync 	0;
	ld.shared.v4.f32 	{%f243, %f244, %f245, %f246}, [%r16];
	ld.shared.f32 	%f247, [%r17];
	fma.rn.f32 	%f248, %f243, %f247, 0f00000000;
	ld.shared.f32 	%f249, [%r17+512];
	fma.rn.f32 	%f250, %f244, %f249, %f248;
	ld.shared.f32 	%f251, [%r17+1024];
	fma.rn.f32 	%f252, %f245, %f251, %f250;
	ld.shared.f32 	%f253, [%r17+1536];
	fma.rn.f32 	%f254, %f246, %f253, %f252;
	ld.shared.v4.f32 	{%f255, %f256, %f257, %f258}, [%r16+16];
	ld.shared.f32 	%f259, [%r17+2048];
	fma.rn.f32 	%f260, %f255, %f259, %f254;
	ld.shared.f32 	%f261, [%r17+2560];
	fma.rn.f32 	%f262, %f256, %f261, %f260;
	ld.shared.f32 	%f263, [%r17+3072];
	fma.rn.f32 	%f264, %f257, %f263, %f262;
	ld.shared.f32 	%f265, [%r17+3584];
	fma.rn.f32 	%f266, %f258, %f265, %f264;
	ld.shared.v4.f32 	{%f267, %f268, %f269, %f270}, [%r16+32];
	ld.shared.f32 	%f271, [%r17+4096];
	fma.rn.f32 	%f272, %f267, %f271, %f266;
	ld.shared.f32 	%f273, [%r17+4608];
	fma.rn.f32 	%f274, %f268, %f273, %f272;
	ld.shared.f32 	%f275, [%r17+5120];
	fma.rn.f32 	%f276, %f269, %f275, %f274;
	ld.shared.f32 	%f277, [%r17+5632];
	fma.rn.f32 	%f278, %f270, %f277, %f276;
	ld.shared.v4.f32 	{%f279, %f280, %f281, %f282}, [%r16+48];
	ld.shared.f32 	%f283, [%r17+6144];
	fma.rn.f32 	%f284, %f279, %f283, %f278;
	ld.shared.f32 	%f285, [%r17+6656];
	fma.rn.f32 	%f286, %f280, %f285, %f284;
	ld.shared.f32 	%f287, [%r17+7168];
	fma.rn.f32 	%f288, %f281, %f287, %f286;
	ld.shared.f32 	%f289, [%r17+7680];
	fma.rn.f32 	%f290, %f282, %f289, %f288;
	add.f32 	%f1666, %f290, %f1666;
	ld.shared.f32 	%f291, [%r18];
	fma.rn.f32 	%f292, %f243, %f291, 0f00000000;
	ld.shared.f32 	%f293, [%r18+512];
	fma.rn.f32 	%f294, %f244, %f293, %f292;
	ld.shared.f32 	%f295, [%r18+1024];
	fma.rn.f32 	%f296, %f245, %f295, %f294;
	ld.shared.f32 	%f297, [%r18+1536];
	fma.rn.f32 	%f298, %f246, %f297, %f296;
	ld.shared.f32 	%f299, [%r18+2048];
	fma.rn.f32 	%f300, %f255, %f299, %f298;
	ld.shared.f32 	%f301, [%r18+2560];
	fma.rn.f32 	%f302, %f256, %f301, %f300;
	ld.shared.f32 	%f303, [%r18+3072];
	fma.rn.f32 	%f304, %f257, %f303, %f302;
	ld.shared.f32 	%f305, [%r18+3584];
	fma.rn.f32 	%f306, %f258, %f305, %f304;
	ld.shared.f32 	%f307, [%r18+4096];
	fma.rn.f32 	%f308, %f267, %f307, %f306;
	ld.shared.f32 	%f309, [%r18+4608];
	fma.rn.f32 	%f310, %f268, %f309, %f308;
	ld.shared.f32 	%f311, [%r18+5120];
	fma.rn.f32 	%f312, %f269, %f311, %f310;
	ld.shared.f32 	%f313, [%r18+5632];
	fma.rn.f32 	%f314, %f270, %f313, %f312;
	ld.shared.f32 	%f315, [%r18+6144];
	fma.rn.f32 	%f316, %f279, %f315, %f314;
	ld.shared.f32 	%f317, [%r18+6656];
	fma.rn.f32 	%f318, %f280, %f317, %f316;
	ld.shared.f32 	%f319, [%r18+7168];
	fma.rn.f32 	%f320, %f281, %f319, %f318;
	ld.shared.f32 	%f321, [%r18+7680];
	fma.rn.f32 	%f322, %f282, %f321, %f320;
	add.f32 	%f1665, %f322, %f1665;
	ld.shared.f32 	%f323, [%r19];
	fma.rn.f32 	%f324, %f243, %f323, 0f00000000;
	ld.shared.f32 	%f325, [%r19+512];
	fma.rn.f32 	%f326, %f244, %f325, %f324;
	ld.shared.f32 	%f327, [%r19+1024];
	fma.rn.f32 	%f328, %f245, %f327, %f326;
	ld.shared.f32 	%f329, [%r19+1536];
	fma.rn.f32 	%f330, %f246, %f329, %f328;
	ld.shared.f32 	%f331, [%r19+2048];
	fma.rn.f32 	%f332, %f255, %f331, %f330;
	ld.shared.f32 	%f333, [%r19+2560];
	fma.rn.f32 	%f334, %f256, %f333, %f332;
	ld.shared.f32 	%f335, [%r19+3072];
	fma.rn.f32 	%f336, %f257, %f335, %f334;
	ld.shared.f32 	%f337, [%r19+3584];
	fma.rn.f32 	%f338, %f258, %f337, %f336;
	ld.shared.f32 	%f339, [%r19+4096];
	fma.rn.f32 	%f340, %f267, %f339, %f338;
	ld.shared.f32 	%f341, [%r19+4608];
	fma.rn.f32 	%f342, %f268, %f341, %f340;
	ld.shared.f32 	%f343, [%r19+5120];
	fma.rn.f32 	%f344, %f269, %f343, %f342;
	ld.shared.f32 	%f345, [%r19+5632];
	fma.rn.f32 	%f346, %f270, %f345, %f344;
	ld.shared.f32 	%f347, [%r19+6144];
	fma.rn.f32 	%f348, %f279, %f347, %f346;
	ld.shared.f32 	%f349, [%r19+6656];
	fma.rn.f32 	%f350, %f280, %f349, %f348;
	ld.shared.f32 	%f351, [%r19+7168];
	fma.rn.f32 	%f352, %f281, %f351, %f350;
	ld.shared.f32 	%f353, [%r19+7680];
	fma.rn.f32 	%f354, %f282, %f353, %f352;
	add.f32 	%f1664, %f354, %f1664;
	ld.shared.f32 	%f355, [%r20];
	fma.rn.f32 	%f356, %f243, %f355, 0f00000000;
	ld.shared.f32 	%f357, [%r20+512];
	fma.rn.f32 	%f358, %f244, %f357, %f356;
	ld.shared.f32 	%f359, [%r20+1024];
	fma.rn.f32 	%f360, %f245, %f359, %f358;
	ld.shared.f32 	%f361, [%r20+1536];
	fma.rn.f32 	%f362, %f246, %f361, %f360;
	ld.shared.f32 	%f363, [%r20+2048];
	fma.rn.f32 	%f364, %f255, %f363, %f362;
	ld.shared.f32 	%f365, [%r20+2560];
	fma.rn.f32 	%f366, %f256, %f365, %f364;
	ld.shared.f32 	%f367, [%r20+3072];
	fma.rn.f32 	%f368, %f257, %f367, %f366;
	ld.shared.f32 	%f369, [%r20+3584];
	fma.rn.f32 	%f370, %f258, %f369, %f368;
	ld.shared.f32 	%f371, [%r20+4096];
	fma.rn.f32 	%f372, %f267, %f371, %f370;
	ld.shared.f32 	%f373, [%r20+4608];
	fma.rn.f32 	%f374, %f268, %f373, %f372;
	ld.shared.f32 	%f375, [%r20+5120];
	fma.rn.f32 	%f376, %f269, %f375, %f374;
	ld.shared.f32 	%f377, [%r20+5632];
	fma.rn.f32 	%f378, %f270, %f377, %f376;
	ld.shared.f32 	%f379, [%r20+6144];
	fma.rn.f32 	%f380, %f279, %f379, %f378;
	ld.shared.f32 	%f381, [%r20+6656];
	fma.rn.f32 	%f382, %f280, %f381, %f380;
	ld.shared.f32 	%f383, [%r20+7168];
	fma.rn.f32 	%f384, %f281, %f383, %f382;
	ld.shared.f32 	%f385, [%r20+7680];
	fma.rn.f32 	%f386, %f282, %f385, %f384;
	add.f32 	%f1663, %f386, %f1663;
	add.s32 	%r183, %r20, %r181;
	ld.shared.f32 	%f387, [%r183];
	fma.rn.f32 	%f388, %f243, %f387, 0f00000000;
	ld.shared.f32 	%f389, [%r183+512];
	fma.rn.f32 	%f390, %f244, %f389, %f388;
	ld.shared.f32 	%f391, [%r183+1024];
	fma.rn.f32 	%f392, %f245, %f391, %f390;
	ld.shared.f32 	%f393, [%r183+1536];
	fma.rn.f32 	%f394, %f246, %f393, %f392;
	ld.shared.f32 	%f395, [%r183+2048];
	fma.rn.f32 	%f396, %f255, %f395, %f394;
	ld.shared.f32 	%f397, [%r183+2560];
	fma.rn.f32 	%f398, %f256, %f397, %f396;
	ld.shared.f32 	%f399, [%r183+3072];
	fma.rn.f32 	%f400, %f257, %f399, %f398;
	ld.shared.f32 	%f401, [%r183+3584];
	fma.rn.f32 	%f402, %f258, %f401, %f400;
	ld.shared.f32 	%f403, [%r183+4096];
	fma.rn.f32 	%f404, %f267, %f403, %f402;
	ld.shared.f32 	%f405, [%r183+4608];
	fma.rn.f32 	%f406, %f268, %f405, %f404;
	ld.shared.f32 	%f407, [%r183+5120];
	fma.rn.f32 	%f408, %f269, %f407, %f406;
	ld.shared.f32 	%f409, [%r183+5632];
	fma.rn.f32 	%f410, %f270, %f409, %f408;
	ld.shared.f32 	%f411, [%r183+6144];
	fma.rn.f32 	%f412, %f279, %f411, %f410;
	ld.shared.f32 	%f413, [%r183+6656];
	fma.rn.f32 	%f414, %f280, %f413, %f412;
	ld.shared.f32 	%f415, [%r183+7168];
	fma.rn.f32 	%f416, %f281, %f415, %f414;
	ld.shared.f32 	%f417, [%r183+7680];
	fma.rn.f32 	%f418, %f282, %f417, %f416;
	add.f32 	%f1662, %f418, %f1662;
	add.s32 	%r184, %r183, %r181;
	ld.shared.f32 	%f419, [%r184];
	fma.rn.f32 	%f420, %f243, %f419, 0f00000000;
	ld.shared.f32 	%f421, [%r184+512];
	fma.rn.f32 	%f422, %f244, %f421, %f420;
	ld.shared.f32 	%f423, [%r184+1024];
	fma.rn.f32 	%f424, %f245, %f423, %f422;
	ld.shared.f32 	%f425, [%r184+1536];
	fma.rn.f32 	%f426, %f246, %f425, %f424;
	ld.shared.f32 	%f427, [%r184+2048];
	fma.rn.f32 	%f428, %f255, %f427, %f426;
	ld.shared.f32 	%f429, [%r184+2560];
	fma.rn.f32 	%f430, %f256, %f429, %f428;
	ld.shared.f32 	%f431, [%r184+3072];
	fma.rn.f32 	%f432, %f257, %f431, %f430;
	ld.shared.f32 	%f433, [%r184+3584];
	fma.rn.f32 	%f434, %f258, %f433, %f432;
	ld.shared.f32 	%f435, [%r184+4096];
	fma.rn.f32 	%f436, %f267, %f435, %f434;
	ld.shared.f32 	%f437, [%r184+4608];
	fma.rn.f32 	%f438, %f268, %f437, %f436;
	ld.shared.f32 	%f439, [%r184+5120];
	fma.rn.f32 	%f440, %f269, %f439, %f438;
	ld.shared.f32 	%f441, [%r184+5632];
	fma.rn.f32 	%f442, %f270, %f441, %f440;
	ld.shared.f32 	%f443, [%r184+6144];
	fma.rn.f32 	%f444, %f279, %f443, %f442;
	ld.shared.f32 	%f445, [%r184+6656];
	fma.rn.f32 	%f446, %f280, %f445, %f444;
	ld.shared.f32 	%f447, [%r184+7168];
	fma.rn.f32 	%f448, %f281, %f447, %f446;
	ld.shared.f32 	%f449, [%r184+7680];
	fma.rn.f32 	%f450, %f282, %f449, %f448;
	add.f32 	%f1661, %f450, %f1661;
	ld.shared.f32 	%f451, [%r21];
	fma.rn.f32 	%f452, %f243, %f451, 0f00000000;
	ld.shared.f32 	%f453, [%r21+512];
	fma.rn.f32 	%f454, %f244, %f453, %f452;
	ld.shared.f32 	%f455, [%r21+1024];
	fma.rn.f32 	%f456, %f245, %f455, %f454;
	ld.shared.f32 	%f457, [%r21+1536];
	fma.rn.f32 	%f458, %f246, %f457, %f456;
	ld.shared.f32 	%f459, [%r21+2048];
	fma.rn.f32 	%f460, %f255, %f459, %f458;
	ld.shared.f32 	%f461, [%r21+2560];
	fma.rn.f32 	%f462, %f256, %f461, %f460;
	ld.shared.f32 	%f463, [%r21+3072];
	fma.rn.f32 	%f464, %f257, %f463, %f462;
	ld.shared.f32 	%f465, [%r21+3584];
	fma.rn.f32 	%f466, %f258, %f465, %f464;
	ld.shared.f32 	%f467, [%r21+4096];
	fma.rn.f32 	%f468, %f267, %f467, %f466;
	ld.shared.f32 	%f469, [%r21+4608];
	fma.rn.f32 	%f470, %f268, %f469, %f468;
	ld.shared.f32 	%f471, [%r21+5120];
	fma.rn.f32 	%f472, %f269, %f471, %f470;
	ld.shared.f32 	%f473, [%r21+5632];
	fma.rn.f32 	%f474, %f270, %f473, %f472;
	ld.shared.f32 	%f475, [%r21+6144];
	fma.rn.f32 	%f476, %f279, %f475, %f474;
	ld.shared.f32 	%f477, [%r21+6656];
	fma.rn.f32 	%f478, %f280, %f477, %f476;
	ld.shared.f32 	%f479, [%r21+7168];
	fma.rn.f32 	%f480, %f281, %f479, %f478;
	ld.shared.f32 	%f481, [%r21+7680];
	fma.rn.f32 	%f482, %f282, %f481, %f480;
	add.f32 	%f1660, %f482, %f1660;
	add.s32 	%r185, %r21, %r181;
	ld.shared.f32 	%f483, [%r185];
	fma.rn.f32 	%f484, %f243, %f483, 0f00000000;
	ld.shared.f32 	%f485, [%r185+512];
	fma.rn.f32 	%f486, %f244, %f485, %f484;
	ld.shared.f32 	%f487, [%r185+1024];
	fma.rn.f32 	%f488, %f245, %f487, %f486;
	ld.shared.f32 	%f489, [%r185+1536];
	fma.rn.f32 	%f490, %f246, %f489, %f488;
	ld.shared.f32 	%f491, [%r185+2048];
	fma.rn.f32 	%f492, %f255, %f491, %f490;
	ld.shared.f32 	%f493, [%r185+2560];
	fma.rn.f32 	%f494, %f256, %f493, %f492;
	ld.shared.f32 	%f495, [%r185+3072];
	fma.rn.f32 	%f496, %f257, %f495, %f494;
	ld.shared.f32 	%f497, [%r185+3584];
	fma.rn.f32 	%f498, %f258, %f497, %f496;
	ld.shared.f32 	%f499, [%r185+4096];
	fma.rn.f32 	%f500, %f267, %f499, %f498;
	ld.shared.f32 	%f501, [%r185+4608];
	fma.rn.f32 	%f502, %f268, %f501, %f500;
	ld.shared.f32 	%f503, [%r185+5120];
	fma.rn.f32 	%f504, %f269, %f503, %f502;
	ld.shared.f32 	%f505, [%r185+5632];
	fma.rn.f32 	%f506, %f270, %f505, %f504;
	ld.shared.f32 	%f507, [%r185+6144];
	fma.rn.f32 	%f508, %f279, %f507, %f506;
	ld.shared.f32 	%f509, [%r185+6656];
	fma.rn.f32 	%f510, %f280, %f509, %f508;
	ld.shared.f32 	%f511, [%r185+7168];
	fma.rn.f32 	%f512, %f281, %f511, %f510;
	ld.shared.f32 	%f513, [%r185+7680];
	fma.rn.f32 	%f514, %f282, %f513, %f512;
	add.f32 	%f1659, %f514, %f1659;
	shl.b32 	%r186, %r3, 6;
	add.s32 	%r187, %r16, %r186;
	ld.shared.v4.f32 	{%f515, %f516, %f517, %f518}, [%r187];
	fma.rn.f32 	%f519, %f515, %f247, 0f00000000;
	fma.rn.f32 	%f520, %f516, %f249, %f519;
	fma.rn.f32 	%f521, %f517, %f251, %f520;
	fma.rn.f32 	%f522, %f518, %f253, %f521;
	ld.shared.v4.f32 	{%f523, %f524, %f525, %f526}, [%r187+16];
	fma.rn.f32 	%f527, %f523, %f259, %f522;
	fma.rn.f32 	%f528, %f524, %f261, %f527;
	fma.rn.f32 	%f529, %f525, %f263, %f528;
	fma.rn.f32 	%f530, %f526, %f265, %f529;
	ld.shared.v4.f32 	{%f531, %f532, %f533, %f534}, [%r187+32];
	fma.rn.f32 	%f535, %f531, %f271, %f530;
	fma.rn.f32 	%f536, %f532, %f273, %f535;
	fma.rn.f32 	%f537, %f533, %f275, %f536;
	fma.rn.f32 	%f538, %f534, %f277, %f537;
	ld.shared.v4.f32 	{%f539, %f540, %f541, %f542}, [%r187+48];
	fma.rn.f32 	%f543, %f539, %f283, %f538;
	fma.rn.f32 	%f544, %f540, %f285, %f543;
	fma.rn.f32 	%f545, %f541, %f287, %f544;
	fma.rn.f32 	%f546, %f542, %f289, %f545;
	add.f32 	%f1658, %f546, %f1658;
	fma.rn.f32 	%f547, %f515, %f291, 0f00000000;
	fma.rn.f32 	%f548, %f516, %f293, %f547;
	fma.rn.f32 	%f549, %f517, %f295, %f548;
	fma.rn.f32 	%f550, %f518, %f297, %f549;
	fma.rn.f32 	%f551, %f523, %f299, %f550;
	fma.rn.f32 	%f552, %f524, %f301, %f551;
	fma.rn.f32 	%f553, %f525, %f303, %f552;
	fma.rn.f32 	%f554, %f526, %f305, %f553;
	fma.rn.f32 	%f555, %f531, %f307, %f554;
	fma.rn.f32 	%f556, %f532, %f309, %f555;
	fma.rn.f32 	%f557, %f533, %f311, %f556;
	fma.rn.f32 	%f558, %f534, %f313, %f557;
	fma.rn.f32 	%f559, %f539, %f315, %f558;
	fma.rn.f32 	%f560, %f540, %f317, %f559;
	fma.rn.f32 	%f561, %f541, %f319, %f560;
	fma.rn.f32 	%f562, %f542, %f321, %f561;
	add.f32 	%f1657, %f562, %f1657;
	fma.rn.f32 	%f563, %f515, %f323, 0f00000000;
	fma.rn.f32 	%f564, %f516, %f325, %f563;
	fma.rn.f32 	%f565, %f517, %f327, %f564;
	fma.rn.f32 	%f566, %f518, %f329, %f565;
	fma.rn.f32 	%f567, %f523, %f331, %f566;
	fma.rn.f32 	%f568, %f524, %f333, %f567;
	fma.rn.f32 	%f569, %f525, %f335, %f568;
	fma.rn.f32 	%f570, %f526, %f337, %f569;
	fma.rn.f32 	%f571, %f531, %f339, %f570;
	fma.rn.f32 	%f572, %f532, %f341, %f571;
	fma.rn.f32 	%f573, %f533, %f343, %f572;
	fma.rn.f32 	%f574, %f534, %f345, %f573;
	fma.rn.f32 	%f575, %f539, %f347, %f574;
	fma.rn.f32 	%f576, %f540, %f349, %f575;
	fma.rn.f32 	%f577, %f541, %f351, %f576;
	fma.rn.f32 	%f578, %f542, %f353, %f577;
	add.f32 	%f1656, %f578, %f1656;
	fma.rn.f32 	%f579, %f515, %f355, 0f00000000;
	fma.rn.f32 	%f580, %f516, %f357, %f579;
	fma.rn.f32 	%f581, %f517, %f359, %f580;
	fma.rn.f32 	%f582, %f518, %f361, %f581;
	fma.rn.f32 	%f583, %f523, %f363, %f582;
	fma.rn.f32 	%f584, %f524, %f365, %f583;
	fma.rn.f32 	%f585, %f525, %f367, %f584;
	fma.rn.f32 	%f586, %f526, %f369, %f585;
	fma.rn.f32 	%f587, %f531, %f371, %f586;
	fma.rn.f32 	%f588, %f532, %f373, %f587;
	fma.rn.f32 	%f589, %f533, %f375, %f588;
	fma.rn.f32 	%f590, %f534, %f377, %f589;
	fma.rn.f32 	%f591, %f539, %f379, %f590;
	fma.rn.f32 	%f592, %f540, %f381, %f591;
	fma.rn.f32 	%f593, %f541, %f383, %f592;
	fma.rn.f32 	%f594, %f542, %f385, %f593;
	add.f32 	%f1655, %f594, %f1655;
	fma.rn.f32 	%f595, %f515, %f387, 0f00000000;
	fma.rn.f32 	%f596, %f516, %f389, %f595;
	fma.rn.f32 	%f597, %f517, %f391, %f596;
	fma.rn.f32 	%f598, %f518, %f393, %f597;
	fma.rn.f32 	%f599, %f523, %f395, %f598;
	fma.rn.f32 	%f600, %f524, %f397, %f599;
	fma.rn.f32 	%f601, %f525, %f399, %f600;
	fma.rn.f32 	%f602, %f526, %f401, %f601;
	fma.rn.f32 	%f603, %f531, %f403, %f602;
	fma.rn.f32 	%f604, %f532, %f405, %f603;
	fma.rn.f32 	%f605, %f533, %f407, %f604;
	fma.rn.f32 	%f606, %f534, %f409, %f605;
	fma.rn.f32 	%f607, %f539, %f411, %f606;
	fma.rn.f32 	%f608, %f540, %f413, %f607;
	fma.rn.f32 	%f609, %f541, %f415, %f608;
	fma.rn.f32 	%f610, %f542, %f417, %f609;
	add.f32 	%f1654, %f610, %f1654;
	fma.rn.f32 	%f611, %f515, %f419, 0f00000000;
	fma.rn.f32 	%f612, %f516, %f421, %f611;
	fma.rn.f32 	%f613, %f517, %f423, %f612;
	fma.rn.f32 	%f614, %f518, %f425, %f613;
	fma.rn.f32 	%f615, %f523, %f427, %f614;
	fma.rn.f32 	%f616, %f524, %f429, %f615;
	fma.rn.f32 	%f617, %f525, %f431, %f616;
	fma.rn.f32 	%f618, %f526, %f433, %f617;
	fma.rn.f32 	%f619, %f531, %f435, %f618;
	fma.rn.f32 	%f620, %f532, %f437, %f619;
	fma.rn.f32 	%f621, %f533, %f439, %f620;
	fma.rn.f32 	%f622, %f534, %f441, %f621;
	fma.rn.f32 	%f623, %f539, %f443, %f622;
	fma.rn.f32 	%f624, %f540, %f445, %f623;
	fma.rn.f32 	%f625, %f541, %f447, %f624;
	fma.rn.f32 	%f626, %f542, %f449, %f625;
	add.f32 	%f1653, %f626, %f1653;
	fma.rn.f32 	%f627, %f515, %f451, 0f00000000;
	fma.rn.f32 	%f628, %f516, %f453, %f627;
	fma.rn.f32 	%f629, %f517, %f455, %f628;
	fma.rn.f32 	%f630, %f518, %f457, %f629;
	fma.rn.f32 	%f631, %f523, %f459, %f630;
	fma.rn.f32 	%f632, %f524, %f461, %f631;
	fma.rn.f32 	%f633, %f525, %f463, %f632;
	fma.rn.f32 	%f634, %f526, %f465, %f633;
	fma.rn.f32 	%f635, %f531, %f467, %f634;
	fma.rn.f32 	%f636, %f532, %f469, %f635;
	fma.rn.f32 	%f637, %f533, %f471, %f636;
	fma.rn.f32 	%f638, %f534, %f473, %f637;
	fma.rn.f32 	%f639, %f539, %f475, %f638;
	fma.rn.f32 	%f640, %f540, %f477, %f639;
	fma.rn.f32 	%f641, %f541, %f479, %f640;
	fma.rn.f32 	%f642, %f542, %f481, %f641;
	add.f32 	%f1652, %f642, %f1652;
	fma.rn.f32 	%f643, %f515, %f483, 0f00000000;
	fma.rn.f32 	%f644, %f516, %f485, %f643;
	fma.rn.f32 	%f645, %f517, %f487, %f644;
	fma.rn.f32 	%f646, %f518, %f489, %f645;
	fma.rn.f32 	%f647, %f523, %f491, %f646;
	fma.rn.f32 	%f648, %f524, %f493, %f647;
	fma.rn.f32 	%f649, %f525, %f495, %f648;
	fma.rn.f32 	%f650, %f526, %f497, %f649;
	fma.rn.f32 	%f651, %f531, %f499, %f650;
	fma.rn.f32 	%f652, %f532, %f501, %f651;
	fma.rn.f32 	%f653, %f533, %f503, %f652;
	fma.rn.f32 	%f654, %f534, %f505, %f653;
	fma.rn.f32 	%f655, %f539, %f507, %f654;
	fma.rn.f32 	%f656, %f540, %f509, %f655;
	fma.rn.f32 	%f657, %f541, %f511, %f656;
	fma.rn.f32 	%f658, %f542, %f513, %f657;
	add.f32 	%f1651, %f658, %f1651;
	shl.b32 	%r188, %r3, 7;
	add.s32 	%r189, %r16, %r188;
	ld.shared.v4.f32 	{%f659, %f660, %f661, %f662}, [%r189];
	fma.rn.f32 	%f663, %f659, %f247, 0f00000000;
	fma.rn.f32 	%f664, %f660, %f249, %f663;
	fma.rn.f32 	%f665, %f661, %f251, %f664;
	fma.rn.f32 	%f666, %f662, %f253, %f665;
	ld.shared.v4.f32 	{%f667, %f668, %f669, %f670}, [%r189+16];
	fma.rn.f32 	%f671, %f667, %f259, %f666;
	fma.rn.f32 	%f672, %f668, %f261, %f671;
	fma.rn.f32 	%f673, %f669, %f263, %f672;
	fma.rn.f32 	%f674, %f670, %f265, %f673;
	ld.shared.v4.f32 	{%f675, %f676, %f677, %f678}, [%r189+32];
	fma.rn.f32 	%f679, %f675, %f271, %f674;
	fma.rn.f32 	%f680, %f676, %f273, %f679;
	fma.rn.f32 	%f681, %f677, %f275, %f680;
	fma.rn.f32 	%f682, %f678, %f277, %f681;
	ld.shared.v4.f32 	{%f683, %f684, %f685, %f686}, [%r189+48];
	fma.rn.f32 	%f687, %f683, %f283, %f682;
	fma.rn.f32 	%f688, %f684, %f285, %f687;
	fma.rn.f32 	%f689, %f685, %f287, %f688;
	fma.rn.f32 	%f690, %f686, %f289, %f689;
	add.f32 	%f1650, %f690, %f1650;
	fma.rn.f32 	%f691, %f659, %f291, 0f00000000;
	fma.rn.f32 	%f692, %f660, %f293, %f691;
	fma.rn.f32 	%f693, %f661, %f295, %f692;
	fma.rn.f32 	%f694, %f662, %f297, %f693;
	fma.rn.f32 	%f695, %f667, %f299, %f694;
	fma.rn.f32 	%f696, %f668, %f301, %f695;
	fma.rn.f32 	%f697, %f669, %f303, %f696;
	fma.rn.f32 	%f698, %f670, %f305, %f697;
	fma.rn.f32 	%f699, %f675, %f307, %f698;
	fma.rn.f32 	%f700, %f676, %f309, %f699;
	fma.rn.f32 	%f701, %f677, %f311, %f700;
	fma.rn.f32 	%f702, %f678, %f313, %f701;
	fma.rn.f32 	%f703, %f683, %f315, %f702;
	fma.rn.f32 	%f704, %f684, %f317, %f703;
	fma.rn.f32 	%f705, %f685, %f319, %f704;
	fma.rn.f32 	%f706, %f686, %f321, %f705;
	add.f32 	%f1649, %f706, %f1649;
	fma.rn.f32 	%f707, %f659, %f323, 0f00000000;
	fma.rn.f32 	%f708, %f660, %f325, %f707;
	fma.rn.f32 	%f709, %f661, %f327, %f708;
	fma.rn.f32 	%f710, %f662, %f329, %f709;
	fma.rn.f32 	%f711, %f667, %f331, %f710;
	fma.rn.f32 	%f712, %f668, %f333, %f711;
	fma.rn.f32 	%f713, %f669, %f335, %f712;
	fma.rn.f32 	%f714, %f670, %f337, %f713;
	fma.rn.f32 	%f715, %f675, %f339, %f714;
	fma.rn.f32 	%f716, %f676, %f341, %f715;
	fma.rn.f32 	%f717, %f677, %f343, %f716;
	fma.rn.f32 	%f718, %f678, %f345, %f717;
	fma.rn.f32 	%f719, %f683, %f347, %f718;
	fma.rn.f32 	%f720, %f684, %f349, %f719;
	fma.rn.f32 	%f721, %f685, %f351, %f720;
	fma.rn.f32 	%f722, %f686, %f353, %f721;
	add.f32 	%f1648, %f722, %f1648;
	fma.rn.f32 	%f723, %f659, %f355, 0f00000000;
	fma.rn.f32 	%f724, %f660, %f357, %f723;
	fma.rn.f32 	%f725, %f661, %f359, %f724;
	fma.rn.f32 	%f726, %f662, %f361, %f725;
	fma.rn.f32 	%f727, %f667, %f363, %f726;
	fma.rn.f32 	%f728, %f668, %f365, %f727;
	fma.rn.f32 	%f729, %f669, %f367, %f728;
	fma.rn.f32 	%f730, %f670, %f369, %f729;
	fma.rn.f32 	%f731, %f675, %f371, %f730;
	fma.rn.f32 	%f732, %f676, %f373, %f731;
	fma.rn.f32 	%f733, %f677, %f375, %f732;
	fma.rn.f32 	%f734, %f678, %f377, %f733;
	fma.rn.f32 	%f735, %f683, %f379, %f734;
	fma.rn.f32 	%f736, %f684, %f381, %f735;
	fma.rn.f32 	%f737, %f685, %f383, %f736;
	fma.rn.f32 	%f738, %f686, %f385, %f737;
	add.f32 	%f1647, %f738, %f1647;
	fma.rn.f32 	%f739, %f659, %f387, 0f00000000;
	fma.rn.f32 	%f740, %f660, %f389, %f739;
	fma.rn.f32 	%f741, %f661, %f391, %f740;
	fma.rn.f32 	%f742, %f662, %f393, %f741;
	fma.rn.f32 	%f743, %f667, %f395, %f742;
	fma.rn.f32 	%f744, %f668, %f397, %f743;
	fma.rn.f32 	%f745, %f669, %f399, %f744;
	fma.rn.f32 	%f746, %f670, %f401, %f745;
	fma.rn.f32 	%f747, %f675, %f403, %f746;
	fma.rn.f32 	%f748, %f676, %f405, %f747;
	fma.rn.f32 	%f749, %f677, %f407, %f748;
	fma.rn.f32 	%f750, %f678, %f409, %f749;
	fma.rn.f32 	%f751, %f683, %f411, %f750;
	fma.rn.f32 	%f752, %f684, %f413, %f751;
	fma.rn.f32 	%f753, %f685, %f415, %f752;
	fma.rn.f32 	%f754, %f686, %f417, %f753;
	add.f32 	%f1646, %f754, %f1646;
	fma.rn.f32 	%f755, %f659, %f419, 0f00000000;
	fma.rn.f32 	%f756, %f660, %f421, %f755;
	fma.rn.f32 	%f757, %f661, %f423, %f756;
	fma.rn.f32 	%f758, %f662, %f425, %f757;
	fma.rn.f32 	%f759, %f667, %f427, %f758;
	fma.rn.f32 	%f760, %f668, %f429, %f759;
	fma.rn.f32 	%f761, %f669, %f431, %f760;
	fma.rn.f32 	%f762, %f670, %f433, %f761;
	fma.rn.f32 	%f763, %f675, %f435, %f762;
	fma.rn.f32 	%f764, %f676, %f437, %f763;
	fma.rn.f32 	%f765, %f677, %f439, %f764;
	fma.rn.f32 	%f766, %f678, %f441, %f765;
	fma.rn.f32 	%f767, %f683, %f443, %f766;
	fma.rn.f32 	%f768, %f684, %f445, %f767;
	fma.rn.f32 	%f769, %f685, %f447, %f768;
	fma.rn.f32 	%f770, %f686, %f449, %f769;
	add.f32 	%f1645, %f770, %f1645;
	fma.rn.f32 	%f771, %f659, %f451, 0f00000000;
	fma.rn.f32 	%f772, %f660, %f453, %f771;
	fma.rn.f32 	%f773, %f661, %f455, %f772;
	fma.rn.f32 	%f774, %f662, %f457, %f773;
	fma.rn.f32 	%f775, %f667, %f459, %f774;
	fma.rn.f32 	%f776, %f668, %f461, %f775;
	fma.rn.f32 	%f777, %f669, %f463, %f776;
	fma.rn.f32 	%f778, %f670, %f465, %f777;
	fma.rn.f32 	%f779, %f675, %f467, %f778;
	fma.rn.f32 	%f780, %f676, %f469, %f779;
	fma.rn.f32 	%f781, %f677, %f471, %f780;
	fma.rn.f32 	%f782, %f678, %f473, %f781;
	fma.rn.f32 	%f783, %f683, %f475, %f782;
	fma.rn.f32 	%f784, %f684, %f477, %f783;
	fma.rn.f32 	%f785, %f685, %f479, %f784;
	fma.rn.f32 	%f786, %f686, %f481, %f785;
	add.f32 	%f1644, %f786, %f1644;
	fma.rn.f32 	%f787, %f659, %f483, 0f00000000;
	fma.rn.f32 	%f788, %f660, %f485, %f787;
	fma.rn.f32 	%f789, %f661, %f487, %f788;
	fma.rn.f32 	%f790, %f662, %f489, %f789;
	fma.rn.f32 	%f791, %f667, %f491, %f790;
	fma.rn.f32 	%f792, %f668, %f493, %f791;
	fma.rn.f32 	%f793, %f669, %f495, %f792;
	fma.rn.f32 	%f794, %f670, %f497, %f793;
	fma.rn.f32 	%f795, %f675, %f499, %f794;
	fma.rn.f32 	%f796, %f676, %f501, %f795;
	fma.rn.f32 	%f797, %f677, %f503, %f796;
	fma.rn.f32 	%f798, %f678, %f505, %f797;
	fma.rn.f32 	%f799, %f683, %f507, %f798;
	fma.rn.f32 	%f800, %f684, %f509, %f799;
	fma.rn.f32 	%f801, %f685, %f511, %f800;
	fma.rn.f32 	%f802, %f686, %f513, %f801;
	add.f32 	%f1643, %f802, %f1643;
	ld.shared.v4.f32 	{%f803, %f804, %f805, %f806}, [%r22];
	fma.rn.f32 	%f807, %f803, %f247, 0f00000000;
	fma.rn.f32 	%f808, %f804, %f249, %f807;
	fma.rn.f32 	%f809, %f805, %f251, %f808;
	fma.rn.f32 	%f810, %f806, %f253, %f809;
	ld.shared.v4.f32 	{%f811, %f812, %f813, %f814}, [%r22+16];
	fma.rn.f32 	%f815, %f811, %f259, %f810;
	fma.rn.f32 	%f816, %f812, %f261, %f815;
	fma.rn.f32 	%f817, %f813, %f263, %f816;
	fma.rn.f32 	%f818, %f814, %f265, %f817;
	ld.shared.v4.f32 	{%f819, %f820, %f821, %f822}, [%r22+32];
	fma.rn.f32 	%f823, %f819, %f271, %f818;
	fma.rn.f32 	%f824, %f820, %f273, %f823;
	fma.rn.f32 	%f825, %f821, %f275, %f824;
	fma.rn.f32 	%f826, %f822, %f277, %f825;
	ld.shared.v4.f32 	{%f827, %f828, %f829, %f830}, [%r22+48];
	fma.rn.f32 	%f831, %f827, %f283, %f826;
	fma.rn.f32 	%f832, %f828, %f285, %f831;
	fma.rn.f32 	%f833, %f829, %f287, %f832;
	fma.rn.f32 	%f834, %f830, %f289, %f833;
	add.f32 	%f1642, %f834, %f1642;
	fma.rn.f32 	%f835, %f803, %f291, 0f00000000;
	fma.rn.f32 	%f836, %f804, %f293, %f835;
	fma.rn.f32 	%f837, %f805, %f295, %f836;
	fma.rn.f32 	%f838, %f806, %f297, %f837;
	fma.rn.f32 	%f839, %f811, %f299, %f838;
	fma.rn.f32 	%f840, %f812, %f301, %f839;
	fma.rn.f32 	%f841, %f813, %f303, %f840;
	fma.rn.f32 	%f842, %f814, %f305, %f841;
	fma.rn.f32 	%f843, %f819, %f307, %f842;
	fma.rn.f32 	%f844, %f820, %f309, %f843;
	fma.rn.f32 	%f845, %f821, %f311, %f844;
	fma.rn.f32 	%f846, %f822, %f313, %f845;
	fma.rn.f32 	%f847, %f827, %f315, %f846;
	fma.rn.f32 	%f848, %f828, %f317, %f847;
	fma.rn.f32 	%f849, %f829, %f319, %f848;
	fma.rn.f32 	%f850, %f830, %f321, %f849;
	add.f32 	%f1641, %f850, %f1641;
	fma.rn.f32 	%f851, %f803, %f323, 0f00000000;
	fma.rn.f32 	%f852, %f804, %f325, %f851;
	fma.rn.f32 	%f853, %f805, %f327, %f852;
	fma.rn.f32 	%f854, %f806, %f329, %f853;
	fma.rn.f32 	%f855, %f811, %f331, %f854;
	fma.rn.f32 	%f856, %f812, %f333, %f855;
	fma.rn.f32 	%f857, %f813, %f335, %f856;
	fma.rn.f32 	%f858, %f814, %f337, %f857;
	fma.rn.f32 	%f859, %f819, %f339, %f858;
	fma.rn.f32 	%f860, %f820, %f341, %f859;
	fma.rn.f32 	%f861, %f821, %f343, %f860;
	fma.rn.f32 	%f862, %f822, %f345, %f861;
	fma.rn.f32 	%f863, %f827, %f347, %f862;
	fma.rn.f32 	%f864, %f828, %f349, %f863;
	fma.rn.f32 	%f865, %f829, %f351, %f864;
	fma.rn.f32 	%f866, %f830, %f353, %f865;
	add.f32 	%f1640, %f866, %f1640;
	fma.rn.f32 	%f867, %f803, %f355, 0f00000000;
	fma.rn.f32 	%f868, %f804, %f357, %f867;
	fma.rn.f32 	%f869, %f805, %f359, %f868;
	fma.rn.f32 	%f870, %f806, %f361, %f869;
	fma.rn.f32 	%f871, %f811, %f363, %f870;
	fma.rn.f32 	%f872, %f812, %f365, %f871;
	fma.rn.f32 	%f873, %f813, %f367, %f872;
	fma.rn.f32 	%f874, %f814, %f369, %f873;
	fma.rn.f32 	%f875, %f819, %f371, %f874;
	fma.rn.f32 	%f876, %f820, %f373, %f875;
	fma.rn.f32 	%f877, %f821, %f375, %f876;
	fma.rn.f32 	%f878, %f822, %f377, %f877;
	fma.rn.f32 	%f879, %f827, %f379, %f878;
	fma.rn.f32 	%f880, %f828, %f381, %f879;
	fma.rn.f32 	%f881, %f829, %f383, %f880;
	fma.rn.f32 	%f882, %f830, %f385, %f881;
	add.f32 	%f1639, %f882, %f1639;
	fma.rn.f32 	%f883, %f803, %f387, 0f00000000;
	fma.rn.f32 	%f884, %f804, %f389, %f883;
	fma.rn.f32 	%f885, %f805, %f391, %f884;
	fma.rn.f32 	%f886, %f806, %f393, %f885;
	fma.rn.f32 	%f887, %f811, %f395, %f886;
	fma.rn.f32 	%f888, %f812, %f397, %f887;
	fma.rn.f32 	%f889, %f813, %f399, %f888;
	fma.rn.f32 	%f890, %f814, %f401, %f889;
	fma.rn.f32 	%f891, %f819, %f403, %f890;
	fma.rn.f32 	%f892, %f820, %f405, %f891;
	fma.rn.f32 	%f893, %f821, %f407, %f892;
	fma.rn.f32 	%f894, %f822, %f409, %f893;
	fma.rn.f32 	%f895, %f827, %f411, %f894;
	fma.rn.f32 	%f896, %f828, %f413, %f895;
	fma.rn.f32 	%f897, %f829, %f415, %f896;
	fma.rn.f32 	%f898, %f830, %f417, %f897;
	add.f32 	%f1638, %f898, %f1638;
	fma.rn.f32 	%f899, %f803, %f419, 0f00000000;
	fma.rn.f32 	%f900, %f804, %f421, %f899;
	fma.rn.f32 	%f901, %f805, %f423, %f900;
	fma.rn.f32 	%f902, %f806, %f425, %f901;
	fma.rn.f32 	%f903, %f811, %f427, %f902;
	fma.rn.f32 	%f904, %f812, %f429, %f903;
	fma.rn.f32 	%f905, %f813, %f431, %f904;
	fma.rn.f32 	%f906, %f814, %f433, %f905;
	fma.rn.f32 	%f907, %f819, %f435, %f906;
	fma.rn.f32 	%f908, %f820, %f437, %f907;
	fma.rn.f32 	%f909, %f821, %f439, %f908;
	fma.rn.f32 	%f910, %f822, %f441, %f909;
	fma.rn.f32 	%f911, %f827, %f443, %f910;
	fma.rn.f32 	%f912, %f828, %f445, %f911;
	fma.rn.f32 	%f913, %f829, %f447, %f912;
	fma.rn.f32 	%f914, %f830, %f449, %f913;
	add.f32 	%f1637, %f914, %f1637;
	fma.rn.f32 	%f915, %f803, %f451, 0f00000000;
	fma.rn.f32 	%f916, %f804, %f453, %f915;
	fma.rn.f32 	%f917, %f805, %f455, %f916;
	fma.rn.f32 	%f918, %f806, %f457, %f917;
	fma.rn.f32 	%f919, %f811, %f459, %f918;
	fma.rn.f32 	%f920, %f812, %f461, %f919;
	fma.rn.f32 	%f921, %f813, %f463, %f920;
	fma.rn.f32 	%f922, %f814, %f465, %f921;
	fma.rn.f32 	%f923, %f819, %f467, %f922;
	fma.rn.f32 	%f924, %f820, %f469, %f923;
	fma.rn.f32 	%f925, %f821, %f471, %f924;
	fma.rn.f32 	%f926, %f822, %f473, %f925;
	fma.rn.f32 	%f927, %f827, %f475, %f926;
	fma.rn.f32 	%f928, %f828, %f477, %f927;
	fma.rn.f32 	%f929, %f829, %f479, %f928;
	fma.rn.f32 	%f930, %f830, %f481, %f929;
	add.f32 	%f1636, %f930, %f1636;
	fma.rn.f32 	%f931, %f803, %f483, 0f00000000;
	fma.rn.f32 	%f932, %f804, %f485, %f931;
	fma.rn.f32 	%f933, %f805, %f487, %f932;
	fma.rn.f32 	%f934, %f806, %f489, %f933;
	fma.rn.f32 	%f935, %f811, %f491, %f934;
	fma.rn.f32 	%f936, %f812, %f493, %f935;
	fma.rn.f32 	%f937, %f813, %f495, %f936;
	fma.rn.f32 	%f938, %f814, %f497, %f937;
	fma.rn.f32 	%f939, %f819, %f499, %f938;
	fma.rn.f32 	%f940, %f820, %f501, %f939;
	fma.rn.f32 	%f941, %f821, %f503, %f940;
	fma.rn.f32 	%f942, %f822, %f505, %f941;
	fma.rn.f32 	%f943, %f827, %f507, %f942;
	fma.rn.f32 	%f944, %f828, %f509, %f943;
	fma.rn.f32 	%f945, %f829, %f511, %f944;
	fma.rn.f32 	%f946, %f830, %f513, %f945;
	add.f32 	%f1635, %f946, %f1635;
	shl.b32 	%r190, %r3, 8;
	add.s32 	%r191, %r16, %r190;
	ld.shared.v4.f32 	{%f947, %f948, %f949, %f950}, [%r191];
	fma.rn.f32 	%f951, %f947, %f247, 0f00000000;
	fma.rn.f32 	%f952, %f948, %f249, %f951;
	fma.rn.f32 	%f953, %f949, %f251, %f952;
	fma.rn.f32 	%f954, %f950, %f253, %f953;
	ld.shared.v4.f32 	{%f955, %f956, %f957, %f958}, [%r191+16];
	fma.rn.f32 	%f959, %f955, %f259, %f954;
	fma.rn.f32 	%f960, %f956, %f261, %f959;
	fma.rn.f32 	%f961, %f957, %f263, %f960;
	fma.rn.f32 	%f962, %f958, %f265, %f961;
	ld.shared.v4.f32 	{%f963, %f964, %f965, %f966}, [%r191+32];
	fma.rn.f32 	%f967, %f963, %f271, %f962;
	fma.rn.f32 	%f968, %f964, %f273, %f967;
	fma.rn.f32 	%f969, %f965, %f275, %f968;
	fma.rn.f32 	%f970, %f966, %f277, %f969;
	ld.shared.v4.f32 	{%f971, %f972, %f973, %f974}, [%r191+48];
	fma.rn.f32 	%f975, %f971, %f283, %f970;
	fma.rn.f32 	%f976, %f972, %f285, %f975;
	fma.rn.f32 	%f977, %f973, %f287, %f976;
	fma.rn.f32 	%f978, %f974, %f289, %f977;
	add.f32 	%f1634, %f978, %f1634;
	fma.rn.f32 	%f979, %f947, %f291, 0f00000000;
	fma.rn.f32 	%f980, %f948, %f293, %f979;
	fma.rn.f32 	%f981, %f949, %f295, %f980;
	fma.rn.f32 	%f982, %f950, %f297, %f981;
	fma.rn.f32 	%f983, %f955, %f299, %f982;
	fma.rn.f32 	%f984, %f956, %f301, %f983;
	fma.rn.f32 	%f985, %f957, %f303, %f984;
	fma.rn.f32 	%f986, %f958, %f305, %f985;
	fma.rn.f32 	%f987, %f963, %f307, %f986;
	fma.rn.f32 	%f988, %f964, %f309, %f987;
	fma.rn.f32 	%f989, %f965, %f311, %f988;
	fma.rn.f32 	%f990, %f966, %f313, %f989;
	fma.rn.f32 	%f991, %f971, %f315, %f990;
	fma.rn.f32 	%f992, %f972, %f317, %f991;
	fma.rn.f32 	%f993, %f973, %f319, %f992;
	fma.rn.f32 	%f994, %f974, %f321, %f993;
	add.f32 	%f1633, %f994, %f1633;
	fma.rn.f32 	%f995, %f947, %f323, 0f00000000;
	fma.rn.f32 	%f996, %f948, %f325, %f995;
	fma.rn.f32 	%f997, %f949, %f327, %f996;
	fma.rn.f32 	%f998, %f950, %f329, %f997;
	fma.rn.f32 	%f999, %f955, %f331, %f998;
	fma.rn.f32 	%f1000, %f956, %f333, %f999;
	fma.rn.f32 	%f1001, %f957, %f335, %f1000;
	fma.rn.f32 	%f1002, %f958, %f337, %f1001;
	fma.rn.f32 	%f1003, %f963, %f339, %f1002;
	fma.rn.f32 	%f1004, %f964, %f341, %f1003;
	fma.rn.f32 	%f1005, %f965, %f343, %f1004;
	fma.rn.f32 	%f1006, %f966, %f345, %f1005;
	fma.rn.f32 	%f1007, %f971, %f347, %f1006;
	fma.rn.f32 	%f1008, %f972, %f349, %f1007;
	fma.rn.f32 	%f1009, %f973, %f351, %f1008;
	fma.rn.f32 	%f1010, %f974, %f353, %f1009;
	add.f32 	%f1632, %f1010, %f1632;
	fma.rn.f32 	%f1011, %f947, %f355, 0f00000000;
	fma.rn.f32 	%f1012, %f948, %f357, %f1011;
	fma.rn.f32 	%f1013, %f949, %f359, %f1012;
	fma.rn.f32 	%f1014, %f950, %f361, %f1013;
	fma.rn.f32 	%f1015, %f955, %f363, %f1014;
	fma.rn.f32 	%f1016, %f956, %f365, %f1015;
	fma.rn.f32 	%f1017, %f957, %f367, %f1016;
	fma.rn.f32 	%f1018, %f958, %f369, %f1017;
	fma.rn.f32 	%f1019, %f963, %f371, %f1018;
	fma.rn.f32 	%f1020, %f964, %f373, %f1019;
	fma.rn.f32 	%f1021, %f965, %f375, %f1020;
	fma.rn.f32 	%f1022, %f966, %f377, %f1021;
	fma.rn.f32 	%f1023, %f971, %f379, %f1022;
	fma.rn.f32 	%f1024, %f972, %f381, %f1023;
	fma.rn.f32 	%f1025, %f973, %f383, %f1024;
	fma.rn.f32 	%f1026, %f974, %f385, %f1025;
	add.f32 	%f1631, %f1026, %f1631;
	fma.rn.f32 	%f1027, %f947, %f387, 0f00000000;
	fma.rn.f32 	%f1028, %f948, %f389, %f1027;
	fma.rn.f32 	%f1029, %f949, %f391, %f1028;
	fma.rn.f32 	%f1030, %f950, %f393, %f1029;
	fma.rn.f32 	%f1031, %f955, %f395, %f1030;
	fma.rn.f32 	%f1032, %f956, %f397, %f1031;
	fma.rn.f32 	%f1033, %f957, %f399, %f1032;
	fma.rn.f32 	%f1034, %f958, %f401, %f1033;
	fma.rn.f32 	%f1035, %f963, %f403, %f1034;
	fma.rn.f32 	%f1036, %f964, %f405, %f1035;
	fma.rn.f32 	%f1037, %f965, %f407, %f1036;
	fma.rn.f32 	%f1038, %f966, %f409, %f1037;
	fma.rn.f32 	%f1039, %f971, %f411, %f1038;
	fma.rn.f32 	%f1040, %f972, %f413, %f1039;
	fma.rn.f32 	%f1041, %f973, %f415, %f1040;
	fma.rn.f32 	%f1042, %f974, %f417, %f1041;
	add.f32 	%f1630, %f1042, %f1630;
	fma.rn.f32 	%f1043, %f947, %f419, 0f00000000;
	fma.rn.f32 	%f1044, %f948, %f421, %f1043;
	fma.rn.f32 	%f1045, %f949, %f423, %f1044;
	fma.rn.f32 	%f1046, %f950, %f425, %f1045;
	fma.rn.f32 	%f1047, %f955, %f427, %f1046;
	fma.rn.f32 	%f1048, %f956, %f429, %f1047;
	fma.rn.f32 	%f1049, %f957, %f431, %f1048;
	fma.rn.f32 	%f1050, %f958, %f433, %f1049;
	fma.rn.f32 	%f1051, %f963, %f435, %f1050;
	fma.rn.f32 	%f1052, %f964, %f437, %f1051;
	fma.rn.f32 	%f1053, %f965, %f439, %f1052;
	fma.rn.f32 	%f1054, %f966, %f441, %f1053;
	fma.rn.f32 	%f1055, %f971, %f443, %f1054;
	fma.rn.f32 	%f1056, %f972, %f445, %f1055;
	fma.rn.f32 	%f1057, %f973, %f447, %f1056;
	fma.rn.f32 	%f1058, %f974, %f449, %f1057;
	add.f32 	%f1629, %f1058, %f1629;
	fma.rn.f32 	%f1059, %f947, %f451, 0f00000000;
	fma.rn.f32 	%f1060, %f948, %f453, %f1059;
	fma.rn.f32 	%f1061, %f949, %f455, %f1060;
	fma.rn.f32 	%f1062, %f950, %f457, %f1061;
	fma.rn.f32 	%f1063, %f955, %f459, %f1062;
	fma.rn.f32 	%f1064, %f956, %f461, %f1063;
	fma.rn.f32 	%f1065, %f957, %f463, %f1064;
	fma.rn.f32 	%f1066, %f958, %f465, %f1065;
	fma.rn.f32 	%f1067, %f963, %f467, %f1066;
	fma.rn.f32 	%f1068, %f964, %f469, %f1067;
	fma.rn.f32 	%f1069, %f965, %f471, %f1068;
	fma.rn.f32 	%f1070, %f966, %f473, %f1069;
	fma.rn.f32 	%f1071, %f971, %f475, %f1070;
	fma.rn.f32 	%f1072, %f972, %f477, %f1071;
	fma.rn.f32 	%f1073, %f973, %f479, %f1072;
	fma.rn.f32 	%f1074, %f974, %f481, %f1073;
	add.f32 	%f1628, %f1074, %f1628;
	fma.rn.f32 	%f1075, %f947, %f483, 0f00000000;
	fma.rn.f32 	%f1076, %f948, %f485, %f1075;
	fma.rn.f32 	%f1077, %f949, %f487, %f1076;
	fma.rn.f32 	%f1078, %f950, %f489, %f1077;
	fma.rn.f32 	%f1079, %f955, %f491, %f1078;
	fma.rn.f32 	%f1080, %f956, %f493, %f1079;
	fma.rn.f32 	%f1081, %f957, %f495, %f1080;
	fma.rn.f32 	%f1082, %f958, %f497, %f1081;
	fma.rn.f32 	%f1083, %f963, %f499, %f1082;
	fma.rn.f32 	%f1084, %f964, %f501, %f1083;
	fma.rn.f32 	%f1085, %f965, %f503, %f1084;
	fma.rn.f32 	%f1086, %f966, %f505, %f1085;
	fma.rn.f32 	%f1087, %f971, %f507, %f1086;
	fma.rn.f32 	%f1088, %f972, %f509, %f1087;
	fma.rn.f32 	%f1089, %f973, %f511, %f1088;
	fma.rn.f32 	%f1090, %f974, %f513, %f1089;
	add.f32 	%f1627, %f1090, %f1627;
	ld.shared.v4.f32 	{%f1091, %f1092, %f1093, %f1094}, [%r23];
	fma.rn.f32 	%f1095, %f1091, %f247, 0f00000000;
	fma.rn.f32 	%f1096, %f1092, %f249, %f1095;
	fma.rn.f32 	%f1097, %f1093, %f251, %f1096;
	fma.rn.f32 	%f1098, %f1094, %f253, %f1097;
	ld.shared.v4.f32 	{%f1099, %f1100, %f1101, %f1102}, [%r23+16];
	fma.rn.f32 	%f1103, %f1099, %f259, %f1098;
	fma.rn.f32 	%f1104, %f1100, %f261, %f1103;
	fma.rn.f32 	%f1105, %f1101, %f263, %f1104;
	fma.rn.f32 	%f1106, %f1102, %f265, %f1105;
	ld.shared.v4.f32 	{%f1107, %f1108, %f1109, %f1110}, [%r23+32];
	fma.rn.f32 	%f1111, %f1107, %f271, %f1106;
	fma.rn.f32 	%f1112, %f1108, %f273, %f1111;
	fma.rn.f32 	%f1113, %f1109, %f275, %f1112;
	fma.rn.f32 	%f1114, %f1110, %f277, %f1113;
	ld.shared.v4.f32 	{%f1115, %f1116, %f1117, %f1118}, [%r23+48];
	fma.rn.f32 	%f1119, %f1115, %f283, %f1114;
	fma.rn.f32 	%f1120, %f1116, %f285, %f1119;
	fma.rn.f32 	%f1121, %f1117, %f287, %f1120;
	fma.rn.f32 	%f1122, %f1118, %f289, %f1121;
	add.f32 	%f1626, %f1122, %f1626;
	fma.rn.f32 	%f1123, %f1091, %f291, 0f00000000;
	fma.rn.f32 	%f1124, %f1092, %f293, %f1123;
	fma.rn.f32 	%f1125, %f1093, %f295, %f1124;
	fma.rn.f32 	%f1126, %f1094, %f297, %f1125;
	fma.rn.f32 	%f1127, %f1099, %f299, %f1126;
	fma.rn.f32 	%f1128, %f1100, %f301, %f1127;
	fma.rn.f32 	%f1129, %f1101, %f303, %f1128;
	fma.rn.f32 	%f1130, %f1102, %f305, %f1129;
	fma.rn.f32 	%f1131, %f1107, %f307, %f1130;
	fma.rn.f32 	%f1132, %f1108, %f309, %f1131;
	fma.rn.f32 	%f1133, %f1109, %f311, %f1132;
	fma.rn.f32 	%f1134, %f1110, %f313, %f1133;
	fma.rn.f32 	%f1135, %f1115, %f315, %f1134;
	fma.rn.f32 	%f1136, %f1116, %f317, %f1135;
	fma.rn.f32 	%f1137, %f1117, %f319, %f1136;
	fma.rn.f32 	%f1138, %f1118, %f321, %f1137;
	add.f32 	%f1625, %f1138, %f1625;
	fma.rn.f32 	%f1139, %f1091, %f323, 0f00000000;
	fma.rn.f32 	%f1140, %f1092, %f325, %f1139;
	fma.rn.f32 	%f1141, %f1093, %f327, %f1140;
	fma.rn.f32 	%f1142, %f1094, %f329, %f1141;
	fma.rn.f32 	%f1143, %f1099, %f331, %f1142;
	fma.rn.f32 	%f1144, %f1100, %f333, %f1143;
	fma.rn.f32 	%f1145, %f1101, %f335, %f1144;
	fma.rn.f32 	%f1146, %f1102, %f337, %f1145;
	fma.rn.f32 	%f1147, %f1107, %f339, %f1146;
	fma.rn.f32 	%f1148, %f1108, %f341, %f1147;
	fma.rn.f32 	%f1149, %f1109, %f343, %f1148;
	fma.rn.f32 	%f1150, %f1110, %f345, %f1149;
	fma.rn.f32 	%f1151, %f1115, %f347, %f1150;
	fma.rn.f32 	%f1152, %f1116, %f349, %f1151;
	fma.rn.f32 	%f1153, %f1117, %f351, %f1152;
	fma.rn.f32 	%f1154, %f1118, %f353, %f1153;
	add.f32 	%f1624, %f1154, %f1624;
	fma.rn.f32 	%f1155, %f1091, %f355, 0f00000000;
	fma.rn.f32 	%f1156, %f1092, %f357, %f1155;
	fma.rn.f32 	%f1157, %f1093, %f359, %f1156;
	fma.rn.f32 	%f1158, %f1094, %f361, %f1157;
	fma.rn.f32 	%f1159, %f1099, %f363, %f1158;
	fma.rn.f32 	%f1160, %f1100, %f365, %f1159;
	fma.rn.f32 	%f1161, %f1101, %f367, %f1160;
	fma.rn.f32 	%f1162, %f1102, %f369, %f1161;
	fma.rn.f32 	%f1163, %f1107, %f371, %f1162;
	fma.rn.f32 	%f1164, %f1108, %f373, %f1163;
	fma.rn.f32 	%f1165, %f1109, %f375, %f1164;
	fma.rn.f32 	%f1166, %f1110, %f377, %f1165;
	fma.rn.f32 	%f1167, %f1115, %f379, %f1166;
	fma.rn.f32 	%f1168, %f1116, %f381, %f1167;
	fma.rn.f32 	%f1169, %f1117, %f383, %f1168;
	fma.rn.f32 	%f1170, %f1118, %f385, %f1169;
	add.f32 	%f1623, %f1170, %f1623;
	fma.rn.f32 	%f1171, %f1091, %f387, 0f00000000;
	fma.rn.f32 	%f1172, %f1092, %f389, %f1171;
	fma.rn.f32 	%f1173, %f1093, %f391, %f1172;
	fma.rn.f32 	%f1174, %f1094, %f393, %f1173;
	fma.rn.f32 	%f1175, %f1099, %f395, %f1174;
	fma.rn.f32 	%f1176, %f1100, %f397, %f1175;
	fma.rn.f32 	%f1177, %f1101, %f399, %f1176;
	fma.rn.f32 	%f1178, %f1102, %f401, %f1177;
	fma.rn.f32 	%f1179, %f1107, %f403, %f1178;
	fma.rn.f32 	%f1180, %f1108, %f405, %f1179;
	fma.rn.f32 	%f1181, %f1109, %f407, %f1180;
	fma.rn.f32 	%f1182, %f1110, %f409, %f1181;
	fma.rn.f32 	%f1183, %f1115, %f411, %f1182;
	fma.rn.f32 	%f1184, %f1116, %f413, %f1183;
	fma.rn.f32 	%f1185, %f1117, %f415, %f1184;
	fma.rn.f32 	%f1186, %f1118, %f417, %f1185;
	add.f32 	%f1622, %f1186, %f1622;
	fma.rn.f32 	%f1187, %f1091, %f419, 0f00000000;
	fma.rn.f32 	%f1188, %f1092, %f421, %f1187;
	fma.rn.f32 	%f1189, %f1093, %f423, %f1188;
	fma.rn.f32 	%f1190, %f1094, %f425, %f1189;
	fma.rn.f32 	%f1191, %f1099, %f427, %f1190;
	fma.rn.f32 	%f1192, %f1100, %f429, %f1191;
	fma.rn.f32 	%f1193, %f1101, %f431, %f1192;
	fma.rn.f32 	%f1194, %f1102, %f433, %f1193;
	fma.rn.f32 	%f1195, %f1107, %f435, %f1194;
	fma.rn.f32 	%f1196, %f1108, %f437, %f1195;
	fma.rn.f32 	%f1197, %f1109, %f439, %f1196;
	fma.rn.f32 	%f1198, %f1110, %f441, %f1197;
	fma.rn.f32 	%f1199, %f1115, %f443, %f1198;
	fma.rn.f32 	%f1200, %f1116, %f445, %f1199;
	fma.rn.f32 	%f1201, %f1117, %f447, %f1200;
	fma.rn.f32 	%f1202, %f1118, %f449, %f1201;
	add.f32 	%f1621, %f1202, %f1621;
	fma.rn.f32 	%f1203, %f1091, %f451, 0f00000000;
	fma.rn.f32 	%f1204, %f1092, %f453, %f1203;
	fma.rn.f32 	%f1205, %f1093, %f455, %f1204;
	fma.rn.f32 	%f1206, %f1094, %f457, %f1205;
	fma.rn.f32 	%f1207, %f1099, %f459, %f1206;
	fma.rn.f32 	%f1208, %f1100, %f461, %f1207;
	fma.rn.f32 	%f1209, %f1101, %f463, %f1208;
	fma.rn.f32 	%f1210, %f1102, %f465, %f1209;
	fma.rn.f32 	%f1211, %f1107, %f467, %f1210;
	fma.rn.f32 	%f1212, %f1108, %f469, %f1211;
	fma.rn.f32 	%f1213, %f1109, %f471, %f1212;
	fma.rn.f32 	%f1214, %f1110, %f473, %f1213;
	fma.rn.f32 	%f1215, %f1115, %f475, %f1214;
	fma.rn.f32 	%f1216, %f1116, %f477, %f1215;
	fma.rn.f32 	%f1217, %f1117, %f479, %f1216;
	fma.rn.f32 	%f1218, %f1118, %f481, %f1217;
	add.f32 	%f1620, %f1218, %f1620;
	fma.rn.f32 	%f1219, %f1091, %f483, 0f00000000;
	fma.rn.f32 	%f1220, %f1092, %f485, %f1219;
	fma.rn.f32 	%f1221, %f1093, %f487, %f1220;
	fma.rn.f32 	%f1222, %f1094, %f489, %f1221;
	fma.rn.f32 	%f1223, %f1099, %f491, %f1222;
	fma.rn.f32 	%f1224, %f1100, %f493, %f1223;
	fma.rn.f32 	%f1225, %f1101, %f495, %f1224;
	fma.rn.f32 	%f1226, %f1102, %f497, %f1225;
	fma.rn.f32 	%f1227, %f1107, %f499, %f1226;
	fma.rn.f32 	%f1228, %f1108, %f501, %f1227;
	fma.rn.f32 	%f1229, %f1109, %f503, %f1228;
	fma.rn.f32 	%f1230, %f1110, %f505, %f1229;
	fma.rn.f32 	%f1231, %f1115, %f507, %f1230;
	fma.rn.f32 	%f1232, %f1116, %f509, %f1231;
	fma.rn.f32 	%f1233, %f1117, %f511, %f1232;
	fma.rn.f32 	%f1234, %f1118, %f513, %f1233;
	add.f32 	%f1619, %f1234, %f1619;
	ld.shared.v4.f32 	{%f1235, %f1236, %f1237, %f1238}, [%r24];
	fma.rn.f32 	%f1239, %f1235, %f247, 0f00000000;
	fma.rn.f32 	%f1240, %f1236, %f249, %f1239;
	fma.rn.f32 	%f1241, %f1237, %f251, %f1240;
	fma.rn.f32 	%f1242, %f1238, %f253, %f1241;
	ld.shared.v4.f32 	{%f1243, %f1244, %f1245, %f1246}, [%r24+16];
	fma.rn.f32 	%f1247, %f1243, %f259, %f1242;
	fma.rn.f32 	%f1248, %f1244, %f261, %f1247;
	fma.rn.f32 	%f1249, %f1245, %f263, %f1248;
	fma.rn.f32 	%f1250, %f1246, %f265, %f1249;
	ld.shared.v4.f32 	{%f1251, %f1252, %f1253, %f1254}, [%r24+32];
	fma.rn.f32 	%f1255, %f1251, %f271, %f1250;
	fma.rn.f32 	%f1256, %f1252, %f273, %f1255;
	fma.rn.f32 	%f1257, %f1253, %f275, %f1256;
	fma.rn.f32 	%f1258, %f1254, %f277, %f1257;
	ld.shared.v4.f32 	{%f1259, %f1260, %f1261, %f1262}, [%r24+48];
	fma.rn.f32 	%f1263, %f1259, %f283, %f1258;
	fma.rn.f32 	%f1264, %f1260, %f285, %f1263;
	fma.rn.f32 	%f1265, %f1261, %f287, %f1264;
	fma.rn.f32 	%f1266, %f1262, %f289, %f1265;
	add.f32 	%f1618, %f1266, %f1618;
	fma.rn.f32 	%f1267, %f1235, %f291, 0f00000000;
	fma.rn.f32 	%f1268, %f1236, %f293, %f1267;
	fma.rn.f32 	%f1269, %f1237, %f295, %f1268;
	fma.rn.f32 	%f1270, %f1238, %f297, %f1269;
	fma.rn.f32 	%f1271, %f1243, %f299, %f1270;
	fma.rn.f32 	%f1272, %f1244, %f301, %f1271;
	fma.rn.f32 	%f1273, %f1245, %f303, %f1272;
	fma.rn.f32 	%f1274, %f1246, %f305, %f1273;
	fma.rn.f32 	%f1275, %f1251, %f307, %f1274;
	fma.rn.f32 	%f1276, %f1252, %f309, %f1275;
	fma.rn.f32 	%f1277, %f1253, %f311, %f1276;
	fma.rn.f32 	%f1278, %f1254, %f313, %f1277;
	fma.rn.f32 	%f1279, %f1259, %f315, %f1278;
	fma.rn.f32 	%f1280, %f1260, %f317, %f1279;
	fma.rn.f32 	%f1281, %f1261, %f319, %f1280;
	fma.rn.f32 	%f1282, %f1262, %f321, %f1281;
	add.f32 	%f1617, %f1282, %f1617;
	fma.rn.f32 	%f1283, %f1235, %f323, 0f00000000;
	fma.rn.f32 	%f1284, %f1236, %f325, %f1283;
	fma.rn.f32 	%f1285, %f1237, %f327, %f1284;
	fma.rn.f32 	%f1286, %f1238, %f329, %f1285;
	fma.rn.f32 	%f1287, %f1243, %f331, %f1286;
	fma.rn.f32 	%f1288, %f1244, %f333, %f1287;
	fma.rn.f32 	%f1289, %f1245, %f335, %f1288;
	fma.rn.f32 	%f1290, %f1246, %f337, %f1289;
	fma.rn.f32 	%f1291, %f1251, %f339, %f1290;
	fma.rn.f32 	%f1292, %f1252, %f341, %f1291;
	fma.rn.f32 	%f1293, %f1253, %f343, %f1292;
	fma.rn.f32 	%f1294, %f1254, %f345, %f1293;
	fma.rn.f32 	%f1295, %f1259, %f347, %f1294;
	fma.rn.f32 	%f1296, %f1260, %f349, %f1295;
	fma.rn.f32 	%f1297, %f1261, %f351, %f1296;
	fma.rn.f32 	%f1298, %f1262, %f353, %f1297;
	add.f32 	%f1616, %f1298, %f1616;
	fma.rn.f32 	%f1299, %f1235, %f355, 0f00000000;
	fma.rn.f32 	%f1300, %f1236, %f357, %f1299;
	fma.rn.f32 	%f1301, %f1237, %f359, %f1300;
	fma.rn.f32 	%f1302, %f1238, %f361, %f1301;
	fma.rn.f32 	%f1303, %f1243, %f363, %f1302;
	fma.rn.f32 	%f1304, %f1244, %f365, %f1303;
	fma.rn.f32 	%f1305, %f1245, %f367, %f1304;
	fma.rn.f32 	%f1306, %f1246, %f369, %f1305;
	fma.rn.f32 	%f1307, %f1251, %f371, %f1306;
	fma.rn.f32 	%f1308, %f1252, %f373, %f1307;
	fma.rn.f32 	%f1309, %f1253, %f375, %f1308;
	fma.rn.f32 	%f1310, %f1254, %f377, %f1309;
	fma.rn.f32 	%f1311, %f1259, %f379, %f1310;
	fma.rn.f32 	%f1312, %f1260, %f381, %f1311;
	fma.rn.f32 	%f1313, %f1261, %f383, %f1312;
	fma.rn.f32 	%f1314, %f1262, %f385, %f1313;
	add.f32 	%f1615, %f1314, %f1615;
	fma.rn.f32 	%f1315, %f1235, %f387, 0f00000000;
	fma.rn.f32 	%f1316, %f1236, %f389, %f1315;
	fma.rn.f32 	%f1317, %f1237, %f391, %f1316;
	fma.rn.f32 	%f1318, %f1238, %f393, %f1317;
	fma.rn.f32 	%f1319, %f1243, %f395, %f1318;
	fma.rn.f32 	%f1320, %f1244, %f397, %f1319;
	fma.rn.f32 	%f1321, %f1245, %f399, %f1320;
	fma.rn.f32 	%f1322, %f1246, %f401, %f1321;
	fma.rn.f32 	%f1323, %f1251, %f403, %f1322;
	fma.rn.f32 	%f1324, %f1252, %f405, %f1323;
	fma.rn.f32 	%f1325, %f1253, %f407, %f1324;
	fma.rn.f32 	%f1326, %f1254, %f409, %f1325;
	fma.rn.f32 	%f1327, %f1259, %f411, %f1326;
	fma.rn.f32 	%f1328, %f1260, %f413, %f1327;
	fma.rn.f32 	%f1329, %f1261, %f415, %f1328;
	fma.rn.f32 	%f1330, %f1262, %f417, %f1329;
	add.f32 	%f1614, %f1330, %f1614;
	fma.rn.f32 	%f1331, %f1235, %f419, 0f00000000;
	fma.rn.f32 	%f1332, %f1236, %f421, %f1331;
	fma.rn.f32 	%f1333, %f1237, %f423, %f1332;
	fma.rn.f32 	%f1334, %f1238, %f425, %f1333;
	fma.rn.f32 	%f1335, %f1243, %f427, %f1334;
	fma.rn.f32 	%f1336, %f1244, %f429, %f1335;
	fma.rn.f32 	%f1337, %f1245, %f431, %f1336;
	fma.rn.f32 	%f1338, %f1246, %f433, %f1337;
	fma.rn.f32 	%f1339, %f1251, %f435, %f1338;
	fma.rn.f32 	%f1340, %f1252, %f437, %f1339;
	fma.rn.f32 	%f1341, %f1253, %f439, %f1340;
	fma.rn.f32 	%f1342, %f1254, %f441, %f1341;
	fma.rn.f32 	%f1343, %f1259, %f443, %f1342;
	fma.rn.f32 	%f1344, %f1260, %f445, %f1343;
	fma.rn.f32 	%f1345, %f1261, %f447, %f1344;
	fma.rn.f32 	%f1346, %f1262, %f449, %f1345;
	add.f32 	%f1613, %f1346, %f1613;
	fma.rn.f32 	%f1347, %f1235, %f451, 0f00000000;
	fma.rn.f32 	%f1348, %f1236, %f453, %f1347;
	fma.rn.f32 	%f1349, %f1237, %f455, %f1348;
	fma.rn.f32 	%f1350, %f1238, %f457, %f1349;
	fma.rn.f32 	%f1351, %f1243, %f459, %f1350;
	fma.rn.f32 	%f1352, %f1244, %f461, %f1351;
	fma.rn.f32 	%f1353, %f1245, %f463, %f1352;
	fma.rn.f32 	%f1354, %f1246, %f465, %f1353;
	fma.rn.f32 	%f1355, %f1251, %f467, %f1354;
	fma.rn.f32 	%f1356, %f1252, %f469, %f1355;
	fma.rn.f32 	%f1357, %f1253, %f471, %f1356;
	fma.rn.f32 	%f1358, %f1254, %f473, %f1357;
	fma.rn.f32 	%f1359, %f1259, %f475, %f1358;
	fma.rn.f32 	%f1360, %f1260, %f477, %f1359;
	fma.rn.f32 	%f1361, %f1261, %f479, %f1360;
	fma.rn.f32 	%f1362, %f1262, %f481, %f1361;
	add.f32 	%f1612, %f1362, %f1612;
	fma.rn.f32 	%f1363, %f1235, %f483, 0f00000000;
	fma.rn.f32 	%f1364, %f1236, %f485, %f1363;
	fma.rn.f32 	%f1365, %f1237, %f487, %f1364;
	fma.rn.f32 	%f1366, %f1238, %f489, %f1365;
	fma.rn.f32 	%f1367, %f1243, %f491, %f1366;
	fma.rn.f32 	%f1368, %f1244, %f493, %f1367;
	fma.rn.f32 	%f1369, %f1245, %f495, %f1368;
	fma.rn.f32 	%f1370, %f1246, %f497, %f1369;
	fma.rn.f32 	%f1371, %f1251, %f499, %f1370;
	fma.rn.f32 	%f1372, %f1252, %f501, %f1371;
	fma.rn.f32 	%f1373, %f1253, %f503, %f1372;
	fma.rn.f32 	%f1374, %f1254, %f505, %f1373;
	fma.rn.f32 	%f1375, %f1259, %f507, %f1374;
	fma.rn.f32 	%f1376, %f1260, %f509, %f1375;
	fma.rn.f32 	%f1377, %f1261, %f511, %f1376;
	fma.rn.f32 	%f1378, %f1262, %f513, %f1377;
	add.f32 	%f1611, %f1378, %f1611;
	add.s32 	%r192, %r24, %r186;
	ld.shared.v4.f32 	{%f1379, %f1380, %f1381, %f1382}, [%r192];
	fma.rn.f32 	%f1383, %f1379, %f247, 0f00000000;
	fma.rn.f32 	%f1384, %f1380, %f249, %f1383;
	fma.rn.f32 	%f1385, %f1381, %f251, %f1384;
	fma.rn.f32 	%f1386, %f1382, %f253, %f1385;
	ld.shared.v4.f32 	{%f1387, %f1388, %f1389, %f1390}, [%r192+16];
	fma.rn.f32 	%f1391, %f1387, %f259, %f1386;
	fma.rn.f32 	%f1392, %f1388, %f261, %f1391;
	fma.rn.f32 	%f1393, %f1389, %f263, %f1392;
	fma.rn.f32 	%f1394, %f1390, %f265, %f1393;
	ld.shared.v4.f32 	{%f1395, %f1396, %f1397, %f1398}, [%r192+32];
	fma.rn.f32 	%f1399, %f1395, %f271, %f1394;
	fma.rn.f32 	%f1400, %f1396, %f273, %f1399;
	fma.rn.f32 	%f1401, %f1397, %f275, %f1400;
	fma.rn.f32 	%f1402, %f1398, %f277, %f1401;
	ld.shared.v4.f32 	{%f1403, %f1404, %f1405, %f1406}, [%r192+48];
	fma.rn.f32 	%f1407, %f1403, %f283, %f1402;
	fma.rn.f32 	%f1408, %f1404, %f285, %f1407;
	fma.rn.f32 	%f1409, %f1405, %f287, %f1408;
	fma.rn.f32 	%f1410, %f1406, %f289, %f1409;
	add.f32 	%f1610, %f1410, %f1610;
	fma.rn.f32 	%f1411, %f1379, %f291, 0f00000000;
	fma.rn.f32 	%f1412, %f1380, %f293, %f1411;
	fma.rn.f32 	%f1413, %f1381, %f295, %f1412;
	fma.rn.f32 	%f1414, %f1382, %f297, %f1413;
	fma.rn.f32 	%f1415, %f1387, %f299, %f1414;
	fma.rn.f32 	%f1416, %f1388, %f301, %f1415;
	fma.rn.f32 	%f1417, %f1389, %f303, %f1416;
	fma.rn.f32 	%f1418, %f1390, %f305, %f1417;
	fma.rn.f32 	%f1419, %f1395, %f307, %f1418;
	fma.rn.f32 	%f1420, %f1396, %f309, %f1419;
	fma.rn.f32 	%f1421, %f1397, %f311, %f1420;
	fma.rn.f32 	%f1422, %f1398, %f313, %f1421;
	fma.rn.f32 	%f1423, %f1403, %f315, %f1422;
	fma.rn.f32 	%f1424, %f1404, %f317, %f1423;
	fma.rn.f32 	%f1425, %f1405, %f319, %f1424;
	fma.rn.f32 	%f1426, %f1406, %f321, %f1425;
	add.f32 	%f1609, %f1426, %f1609;
	fma.rn.f32 	%f1427, %f1379, %f323, 0f00000000;
	fma.rn.f32 	%f1428, %f1380, %f325, %f1427;
	fma.rn.f32 	%f1429, %f1381, %f327, %f1428;
	fma.rn.f32 	%f1430, %f1382, %f329, %f1429;
	fma.rn.f32 	%f1431, %f1387, %f331, %f1430;
	fma.rn.f32 	%f1432, %f1388, %f333, %f1431;
	fma.rn.f32 	%f1433, %f1389, %f335, %f1432;
	fma.rn.f32 	%f1434, %f1390, %f337, %f1433;
	fma.rn.f32 	%f1435, %f1395, %f339, %f1434;
	fma.rn.f32 	%f1436, %f1396, %f341, %f1435;
	fma.rn.f32 	%f1437, %f1397, %f343, %f1436;
	fma.rn.f32 	%f1438, %f1398, %f345, %f1437;
	fma.rn.f32 	%f1439, %f1403, %f347, %f1438;
	fma.rn.f32 	%f1440, %f1404, %f349, %f1439;
	fma.rn.f32 	%f1441, %f1405, %f351, %f1440;
	fma.rn.f32 	%f1442, %f1406, %f353, %f1441;
	add.f32 	%f1608, %f1442, %f1608;
	fma.rn.f32 	%f1443, %f1379, %f355, 0f00000000;
	fma.rn.f32 	%f1444, %f1380, %f357, %f1443;
	fma.rn.f32 	%f1445, %f1381, %f359, %f1444;
	fma.rn.f32 	%f1446, %f1382, %f361, %f1445;
	fma.rn.f32 	%f1447, %f1387, %f363, %f1446;
	fma.rn.f32 	%f1448, %f1388, %f365, %f1447;
	fma.rn.f32 	%f1449, %f1389, %f367, %f1448;
	fma.rn.f32 	%f1450, %f1390, %f369, %f1449;
	fma.rn.f32 	%f1451, %f1395, %f371, %f1450;
	fma.rn.f32 	%f1452, %f1396, %f373, %f1451;
	fma.rn.f32 	%f1453, %f1397, %f375, %f1452;
	fma.rn.f32 	%f1454, %f1398, %f377, %f1453;
	fma.rn.f32 	%f1455, %f1403, %f379, %f1454;
	fma.rn.f32 	%f1456, %f1404, %f381, %f1455;
	fma.rn.f32 	%f1457, %f1405, %f383, %f1456;
	fma.rn.f32 	%f1458, %f1406, %f385, %f1457;
	add.f32 	%f1607, %f1458, %f1607;
	fma.rn.f32 	%f1459, %f1379, %f387, 0f00000000;
	fma.rn.f32 	%f1460, %f1380, %f389, %f1459;
	fma.rn.f32 	%f1461, %f1381, %f391, %f1460;
	fma.rn.f32 	%f1462, %f1382, %f393, %f1461;
	fma.rn.f32 	%f1463, %f1387, %f395, %f1462;
	fma.rn.f32 	%f1464, %f1388, %f397, %f1463;
	fma.rn.f32 	%f1465, %f1389, %f399, %f1464;
	fma.rn.f32 	%f1466, %f1390, %f401, %f1465;
	fma.rn.f32 	%f1467, %f1395, %f403, %f1466;
	fma.rn.f32 	%f1468, %f1396, %f405, %f1467;
	fma.rn.f32 	%f1469, %f1397, %f407, %f1468;
	fma.rn.f32 	%f1470, %f1398, %f409, %f1469;
	fma.rn.f32 	%f1471, %f1403, %f411, %f1470;
	fma.rn.f32 	%f1472, %f1404, %f413, %f1471;
	fma.rn.f32 	%f1473, %f1405, %f415, %f1472;
	fma.rn.f32 	%f1474, %f1406, %f417, %f1473;
	add.f32 	%f1606, %f1474, %f1606;
	fma.rn.f32 	%f1475, %f1379, %f419, 0f00000000;
	fma.rn.f32 	%f1476, %f1380, %f421, %f1475;
	fma.rn.f32 	%f1477, %f1381, %f423, %f1476;
	fma.rn.f32 	%f1478, %f1382, %f425, %f1477;
	fma.rn.f32 	%f1479, %f1387, %f427, %f1478;
	fma.rn.f32 	%f1480, %f1388, %f429, %f1479;
	fma.rn.f32 	%f1481, %f1389, %f431, %f1480;
	fma.rn.f32 	%f1482, %f1390, %f433, %f1481;
	fma.rn.f32 	%f1483, %f1395, %f435, %f1482;
	fma.rn.f32 	%f1484, %f1396, %f437, %f1483;
	fma.rn.f32 	%f1485, %f1397, %f439, %f1484;
	fma.rn.f32 	%f1486, %f1398, %f441, %f1485;
	fma.rn.f32 	%f1487, %f1403, %f443, %f1486;
	fma.rn.f32 	%f1488, %f1404, %f445, %f1487;
	fma.rn.f32 	%f1489, %f1405, %f447, %f1488;
	fma.rn.f32 	%f1490, %f1406, %f449, %f1489;
	add.f32 	%f1605, %f1490, %f1605;
	fma.rn.f32 	%f1491, %f1379, %f451, 0f00000000;
	fma.rn.f32 	%f1492, %f1380, %f453, %f1491;
	fma.rn.f32 	%f1493, %f1381, %f455, %f1492;
	fma.rn.f32 	%f1494, %f1382, %f457, %f1493;
	fma.rn.f32 	%f1495, %f1387, %f459, %f1494;
	fma.rn.f32 	%f1496, %f1388, %f461, %f1495;
	fma.rn.f32 	%f1497, %f1389, %f463, %f1496;
	fma.rn.f32 	%f1498, %f1390, %f465, %f1497;
	fma.rn.f32 	%f1499, %f1395, %f467, %f1498;
	fma.rn.f32 	%f1500, %f1396, %f469, %f1499;
	fma.rn.f32 	%f1501, %f1397, %f471, %f1500;
	fma.rn.f32 	%f1502, %f1398, %f473, %f1501;
	fma.rn.f32 	%f1503, %f1403, %f475, %f1502;
	fma.rn.f32 	%f1504, %f1404, %f477, %f1503;
	fma.rn.f32 	%f1505, %f1405, %f479, %f1504;
	fma.rn.f32 	%f1506, %f1406, %f481, %f1505;
	add.f32 	%f1604, %f1506, %f1604;
	fma.rn.f32 	%f1507, %f1379, %f483, 0f00000000;
	fma.rn.f32 	%f1508, %f1380, %f485, %f1507;
	fma.rn.f32 	%f1509, %f1381, %f487, %f1508;
	fma.rn.f32 	%f1510, %f1382, %f489, %f1509;
	fma.rn.f32 	%f1511, %f1387, %f491, %f1510;
	fma.rn.f32 	%f1512, %f1388, %f493, %f1511;
	fma.rn.f32 	%f1513, %f1389, %f495, %f1512;
	fma.rn.f32 	%f1514, %f1390, %f497, %f1513;
	fma.rn.f32 	%f1515, %f1395, %f499, %f1514;
	fma.rn.f32 	%f1516, %f1396, %f501, %f1515;
	fma.rn.f32 	%f1517, %f1397, %f503, %f1516;
	fma.rn.f32 	%f1518, %f1398, %f505, %f1517;
	fma.rn.f32 	%f1519, %f1403, %f507, %f1518;
	fma.rn.f32 	%f1520, %f1404, %f509, %f1519;
	fma.rn.f32 	%f1521, %f1405, %f511, %f1520;
	fma.rn.f32 	%f1522, %f1406, %f513, %f1521;
	add.f32 	%f1603, %f1522, %f1603;
	bar.sync 	0;
	add.s32 	%r276, %r276, 1;
	setp.ne.s32 	%p50, %r276, 0;
	shl.b32 	%r193, %r115, 4;
	add.s32 	%r275, %r275, %r193;
	add.s32 	%r274, %r274, %r193;
	add.s32 	%r273, %r273, %r193;
	add.s32 	%r272, %r272, %r193;
	add.s32 	%r271, %r271, %r193;
	add.s32 	%r270, %r270, %r193;
	add.s32 	%r269, %r269, %r193;
	add.s32 	%r268, %r268, %r193;
	add.s32 	%r267, %r267, 16;
	add.s32 	%r266, %r266, 16;
	add.s32 	%r265, %r265, 16;
	add.s32 	%r264, %r264, 16;
	add.s32 	%r263, %r263, 16;
	add.s32 	%r262, %r262, 16;
	add.s32 	%r261, %r261, 16;
	add.s32 	%r260, %r260, 16;
	add.s32 	%r259, %r259, 16;
	add.s32 	%r258, %r258, 16;
	@%p50 bra 	$L__BB0_2;
$L__BB0_35:
	setp.ge.s32 	%p51, %r4, %r114;
	mul.lo.s32 	%r92, %r4, %r115;
	setp.ge.s32 	%p52, %r7, %r115;
	or.pred  	%p53, %p51, %p52;
	@%p53 bra 	$L__BB0_37;
	add.s32 	%r194, %r7, %r92;
	mul.wide.s32 	%rd39, %r194, 4;
	add.s64 	%rd40, %rd1, %rd39;
	st.global.f32 	[%rd40], %f1666;
$L__BB0_37:
	setp.ge.s32 	%p54, %r4, %r114;
	add.s32 	%r93, %r6, %r7;
	setp.ge.s32 	%p55, %r93, %r115;
	or.pred  	%p56, %p54, %p55;
	@%p56 bra 	$L__BB0_39;
	add.s32 	%r195, %r93, %r92;
	mul.wide.s32 	%rd41, %r195, 4;
	add.s64 	%rd42, %rd1, %rd41;
	st.global.f32 	[%rd42], %f1665;
$L__BB0_39:
	setp.ge.s32 	%p57, %r4, %r114;
	add.s32 	%r94, %r93, %r6;
	setp.ge.s32 	%p58, %r94, %r115;
	or.pred  	%p59, %p57, %p58;
	@%p59 bra 	$L__BB0_41;
	add.s32 	%r196, %r94, %r92;
	mul.wide.s32 	%rd43, %r196, 4;
	add.s64 	%rd44, %rd1, %rd43;
	st.global.f32 	[%rd44], %f1664;
$L__BB0_41:
	setp.ge.s32 	%p60, %r4, %r114;
	add.s32 	%r95, %r94, %r6;
	setp.ge.s32 	%p61, %r95, %r115;
	or.pred  	%p62, %p60, %p61;
	@%p62 bra 	$L__BB0_43;
	add.s32 	%r197, %r95, %r92;
	mul.wide.s32 	%rd45, %r197, 4;
	add.s64 	%rd46, %rd1, %rd45;
	st.global.f32 	[%rd46], %f1663;
$L__BB0_43:
	setp.ge.s32 	%p63, %r4, %r114;
	add.s32 	%r96, %r95, %r6;
	setp.ge.s32 	%p64, %r96, %r115;
	or.pred  	%p65, %p63, %p64;
	@%p65 bra 	$L__BB0_45;
	add.s32 	%r198, %r96, %r92;
	mul.wide.s32 	%rd47, %r198, 4;
	add.s64 	%rd48, %rd1, %rd47;
	st.global.f32 	[%rd48], %f1662;
$L__BB0_45:
	setp.ge.s32 	%p66, %r4, %r114;
	add.s32 	%r97, %r96, %r6;
	setp.ge.s32 	%p67, %r97, %r115;
	or.pred  	%p68, %p66, %p67;
	@%p68 bra 	$L__BB0_47;
	add.s32 	%r199, %r97, %r92;
	mul.wide.s32 	%rd49, %r199, 4;
	add.s64 	%rd50, %rd1, %rd49;
	st.global.f32 	[%rd50], %f1661;
$L__BB0_47:
	setp.ge.s32 	%p69, %r4, %r114;
	add.s32 	%r98, %r97, %r6;
	setp.ge.s32 	%p70, %r98, %r115;
	or.pred  	%p71, %p69, %p70;
	@%p71 bra 	$L__BB0_49;
	add.s32 	%r200, %r98, %r92;
	mul.wide.s32 	%rd51, %r200, 4;
	add.s64 	%rd52, %rd1, %rd51;
	st.global.f32 	[%rd52], %f1660;
$L__BB0_49:
	setp.ge.s32 	%p72, %r4, %r114;
	add.s32 	%r99, %r98, %r6;
	setp.ge.s32 	%p73, %r99, %r115;
	or.pred  	%p74, %p72, %p73;
	@%p74 bra 	$L__BB0_51;
	add.s32 	%r201, %r99, %r92;
	mul.wide.s32 	%rd53, %r201, 4;
	add.s64 	%rd54, %rd1, %rd53;
	st.global.f32 	[%rd54], %f1659;
$L__BB0_51:
	setp.ge.s32 	%p75, %r7, %r115;
	add.s32 	%r100, %r3, %r4;
	setp.ge.s32 	%p76, %r100, %r114;
	mul.lo.s32 	%r101, %r100, %r115;
	or.pred  	%p77, %p76, %p75;
	@%p77 bra 	$L__BB0_53;
	add.s32 	%r202, %r7, %r101;
	mul.wide.s32 	%rd55, %r202, 4;
	add.s64 	%rd56, %rd1, %rd55;
	st.global.f32 	[%rd56], %f1658;
$L__BB0_53:
	setp.ge.s32 	%p78, %r100, %r114;
	setp.ge.s32 	%p79, %r93, %r115;
	or.pred  	%p80, %p78, %p79;
	@%p80 bra 	$L__BB0_55;
	add.s32 	%r203, %r93, %r101;
	mul.wide.s32 	%rd57, %r203, 4;
	add.s64 	%rd58, %rd1, %rd57;
	st.global.f32 	[%rd58], %f1657;
$L__BB0_55:
	setp.ge.s32 	%p81, %r100, %r114;
	setp.ge.s32 	%p82, %r94, %r115;
	or.pred  	%p83, %p81, %p82;
	@%p83 bra 	$L__BB0_57;
	add.s32 	%r204, %r94, %r101;
	mul.wide.s32 	%rd59, %r204, 4;
	add.s64 	%rd60, %rd1, %rd59;
	st.global.f32 	[%rd60], %f1656;
$L__BB0_57:
	setp.ge.s32 	%p84, %r100, %r114;
	setp.ge.s32 	%p85, %r95, %r115;
	or.pred  	%p86, %p84, %p85;
	@%p86 bra 	$L__BB0_59;
	add.s32 	%r205, %r95, %r101;
	mul.wide.s32 	%rd61, %r205, 4;
	add.s64 	%rd62, %rd1, %rd61;
	st.global.f32 	[%rd62], %f1655;
$L__BB0_59:
	setp.ge.s32 	%p87, %r100, %r114;
	setp.ge.s32 	%p88, %r96, %r115;
	or.pred  	%p89, %p87, %p88;
	@%p89 bra 	$L__BB0_61;
	add.s32 	%r206, %r96, %r101;
	mul.wide.s32 	%rd63, %r206, 4;
	add.s64 	%rd64, %rd1, %rd63;
	st.global.f32 	[%rd64], %f1654;
$L__BB0_61:
	setp.ge.s32 	%p90, %r100, %r114;
	setp.ge.s32 	%p91, %r97, %r115;
	or.pred  	%p92, %p90, %p91;
	@%p92 bra 	$L__BB0_63;
	add.s32 	%r207, %r97, %r101;
	mul.wide.s32 	%rd65, %r207, 4;
	add.s64 	%rd66, %rd1, %rd65;
	st.global.f32 	[%rd66], %f1653;
$L__BB0_63:
	setp.ge.s32 	%p93, %r100, %r114;
	setp.ge.s32 	%p94, %r98, %r115;
	or.pred  	%p95, %p93, %p94;
	@%p95 bra 	$L__BB0_65;
	add.s32 	%r208, %r98, %r101;
	mul.wide.s32 	%rd67, %r208, 4;
	add.s64 	%rd68, %rd1, %rd67;
	st.global.f32 	[%rd68], %f1652;
$L__BB0_65:
	setp.ge.s32 	%p96, %r100, %r114;
	setp.ge.s32 	%p97, %r99, %r115;
	or.pred  	%p98, %p96, %p97;
	@%p98 bra 	$L__BB0_67;
	add.s32 	%r209, %r99, %r101;
	mul.wide.s32 	%rd69, %r209, 4;
	add.s64 	%rd70, %rd1, %rd69;
	st.global.f32 	[%rd70], %f1651;
$L__BB0_67:
	setp.ge.s32 	%p99, %r7, %r115;
	add.s32 	%r102, %r100, %r3;
	setp.ge.s32 	%p100, %r102, %r114;
	mul.lo.s32 	%r103, %r102, %r115;
	or.pred  	%p101, %p100, %p99;
	@%p101 bra 	$L__BB0_69;
	add.s32 	%r210, %r7, %r103;
	mul.wide.s32 	%rd71, %r210, 4;
	add.s64 	%rd72, %rd1, %rd71;
	st.global.f32 	[%rd72], %f1650;
$L__BB0_69:
	setp.ge.s32 	%p102, %r102, %r114;
	setp.ge.s32 	%p103, %r93, %r115;
	or.pred  	%p104, %p102, %p103;
	@%p104 bra 	$L__BB0_71;
	add.s32 	%r211, %r93, %r103;
	mul.wide.s32 	%rd73, %r211, 4;
	add.s64 	%rd74, %rd1, %rd73;
	st.global.f32 	[%rd74], %f1649;
$L__BB0_71:
	setp.ge.s32 	%p105, %r102, %r114;
	setp.ge.s32 	%p106, %r94, %r115;
	or.pred  	%p107, %p105, %p106;
	@%p107 bra 	$L__BB0_73;
	add.s32 	%r212, %r94, %r103;
	mul.wide.s32 	%rd75, %r212, 4;
	add.s64 	%rd76, %rd1, %rd75;
	st.global.f32 	[%rd76], %f1648;
$L__BB0_73:
	setp.ge.s32 	%p108, %r102, %r114;
	setp.ge.s32 	%p109, %r95, %r115;
	or.pred  	%p110, %p108, %p109;
	@%p110 bra 	$L__BB0_75;
	add.s32 	%r213, %r95, %r103;
	mul.wide.s32 	%rd77, %r213, 4;
	add.s64 	%rd78, %rd1, %rd77;
	st.global.f32 	[%rd78], %f1647;
$L__BB0_75:
	setp.ge.s32 	%p111, %r102, %r114;
	setp.ge.s32 	%p112, %r96, %r115;
	or.pred  	%p113, %p111, %p112;
	@%p113 bra 	$L__BB0_77;
	add.s32 	%r214, %r96, %r103;
	mul.wide.s32 	%rd79, %r214, 4;
	add.s64 	%rd80, %rd1, %rd79;
	st.global.f32 	[%rd80], %f1646;
$L__BB0_77:
	setp.ge.s32 	%p114, %r102, %r114;
	setp.ge.s32 	%p115, %r97, %r115;
	or.pred  	%p116, %p114, %p115;
	@%p116 bra 	$L__BB0_79;
	add.s32 	%r215, %r97, %r103;
	mul.wide.s32 	%rd81, %r215, 4;
	add.s64 	%rd82, %rd1, %rd81;
	st.global.f32 	[%rd82], %f1645;
$L__BB0_79:
	setp.ge.s32 	%p117, %r102, %r114;
	setp.ge.s32 	%p118, %r98, %r115;
	or.pred  	%p119, %p117, %p118;
	@%p119 bra 	$L__BB0_81;
	add.s32 	%r216, %r98, %r103;
	mul.wide.s32 	%rd83, %r216, 4;
	add.s64 	%rd84, %rd1, %rd83;
	st.global.f32 	[%rd84], %f1644;
$L__BB0_81:
	setp.ge.s32 	%p120, %r102, %r114;
	setp.ge.s32 	%p121, %r99, %r115;
	or.pred  	%p122, %p120, %p121;
	@%p122 bra 	$L__BB0_83;
	add.s32 	%r217, %r99, %r103;
	mul.wide.s32 	%rd85, %r217, 4;
	add.s64 	%rd86, %rd1, %rd85;
	st.global.f32 	[%rd86], %f1643;
$L__BB0_83:
	setp.ge.s32 	%p123, %r7, %r115;
	add.s32 	%r104, %r102, %r3;
	setp.ge.s32 	%p124, %r104, %r114;
	mul.lo.s32 	%r105, %r104, %r115;
	or.pred  	%p125, %p124, %p123;
	@%p125 bra 	$L__BB0_85;
	add.s32 	%r218, %r7, %r105;
	mul.wide.s32 	%rd87, %r218, 4;
	add.s64 	%rd88, %rd1, %rd87;
	st.global.f32 	[%rd88], %f1642;
$L__BB0_85:
	setp.ge.s32 	%p126, %r104, %r114;
	setp.ge.s32 	%p127, %r93, %r115;
	or.pred  	%p128, %p126, %p127;
	@%p128 bra 	$L__BB0_87;
	add.s32 	%r219, %r93, %r105;
	mul.wide.s32 	%rd89, %r219, 4;
	add.s64 	%rd90, %rd1, %rd89;
	st.global.f32 	[%rd90], %f1641;
$L__BB0_87:
	setp.ge.s32 	%p129, %r104, %r114;
	setp.ge.s32 	%p130, %r94, %r115;
	or.pred  	%p131, %p129, %p130;
	@%p131 bra 	$L__BB0_89;
	add.s32 	%r220, %r94, %r105;
	mul.wide.s32 	%rd91, %r220, 4;
	add.s64 	%rd92, %rd1, %rd91;
	st.global.f32 	[%rd92], %f1640;
$L__BB0_89:
	setp.ge.s32 	%p132, %r104, %r114;
	setp.ge.s32 	%p133, %r95, %r115;
	or.pred  	%p134, %p132, %p133;
	@%p134 bra 	$L__BB0_91;
	add.s32 	%r221, %r95, %r105;
	mul.wide.s32 	%rd93, %r221, 4;
	add.s64 	%rd94, %rd1, %rd93;
	st.global.f32 	[%rd94], %f1639;
$L__BB0_91:
	setp.ge.s32 	%p135, %r104, %r114;
	setp.ge.s32 	%p136, %r96, %r115;
	or.pred  	%p137, %p135, %p136;
	@%p137 bra 	$L__BB0_93;
	add.s32 	%r222, %r96, %r105;
	mul.wide.s32 	%rd95, %r222, 4;
	add.s64 	%rd96, %rd1, %rd95;
	st.global.f32 	[%rd96], %f1638;
$L__BB0_93:
	setp.ge.s32 	%p138, %r104, %r114;
	setp.ge.s32 	%p139, %r97, %r115;
	or.pred  	%p140, %p138, %p139;
	@%p140 bra 	$L__BB0_95;
	add.s32 	%r223, %r97, %r105;
	mul.wide.s32 	%rd97, %r223, 4;
	add.s64 	%rd98, %rd1, %rd97;
	st.global.f32 	[%rd98], %f1637;
$L__BB0_95:
	setp.ge.s32 	%p141, %r104, %r114;
	setp.ge.s32 	%p142, %r98, %r115;
	or.pred  	%p143, %p141, %p142;
	@%p143 bra 	$L__BB0_97;
	add.s32 	%r224, %r98, %r105;
	mul.wide.s32 	%rd99, %r224, 4;
	add.s64 	%rd100, %rd1, %rd99;
	st.global.f32 	[%rd100], %f1636;
$L__BB0_97:
	setp.ge.s32 	%p144, %r104, %r114;
	setp.ge.s32 	%p145, %r99, %r115;
	or.pred  	%p146, %p144, %p145;
	@%p146 bra 	$L__BB0_99;
	add.s32 	%r225, %r99, %r105;
	mul.wide.s32 	%rd101, %r225, 4;
	add.s64 	%rd102, %rd1, %rd101;
	st.global.f32 	[%rd102], %f1635;
$L__BB0_99:
	setp.ge.s32 	%p147, %r7, %r115;
	add.s32 	%r106, %r104, %r3;
	setp.ge.s32 	%p148, %r106, %r114;
	mul.lo.s32 	%r107, %r106, %r115;
	or.pred  	%p149, %p148, %p147;
	@%p149 bra 	$L__BB0_101;
	add.s32 	%r226, %r7, %r107;
	mul.wide.s32 	%rd103, %r226, 4;
	add.s64 	%rd104, %rd1, %rd103;
	st.global.f32 	[%rd104], %f1634;
$L__BB0_101:
	setp.ge.s32 	%p150, %r106, %r114;
	setp.ge.s32 	%p151, %r93, %r115;
	or.pred  	%p152, %p150, %p151;
	@%p152 bra 	$L__BB0_103;
	add.s32 	%r227, %r93, %r107;
	mul.wide.s32 	%rd105, %r227, 4;
	add.s64 	%rd106, %rd1, %rd105;
	st.global.f32 	[%rd106], %f1633;
$L__BB0_103:
	setp.ge.s32 	%p153, %r106, %r114;
	setp.ge.s32 	%p154, %r94, %r115;
	or.pred  	%p155, %p153, %p154;
	@%p155 bra 	$L__BB0_105;
	add.s32 	%r228, %r94, %r107;
	mul.wide.s32 	%rd107, %r228, 4;
	add.s64 	%rd108, %rd1, %rd107;
	st.global.f32 	[%rd108], %f1632;
$L__BB0_105:
	setp.ge.s32 	%p156, %r106, %r114;
	setp.ge.s32 	%p157, %r95, %r115;
	or.pred  	%p158, %p156, %p157;
	@%p158 bra 	$L__BB0_107;
	add.s32 	%r229, %r95, %r107;
	mul.wide.s32 	%rd109, %r229, 4;
	add.s64 	%rd110, %rd1, %rd109;
	st.global.f32 	[%rd110], %f1631;
$L__BB0_107:
	setp.ge.s32 	%p159, %r106, %r114;
	setp.ge.s32 	%p160, %r96, %r115;
	or.pred  	%p161, %p159, %p160;
	@%p161 bra 	$L__BB0_109;
	add.s32 	%r230, %r96, %r107;
	mul.wide.s32 	%rd111, %r230, 4;
	add.s64 	%rd112, %rd1, %rd111;
	st.global.f32 	[%rd112], %f1630;
$L__BB0_109:
	setp.ge.s32 	%p162, %r106, %r114;
	setp.ge.s32 	%p163, %r97, %r115;
	or.pred  	%p164, %p162, %p163;
	@%p164 bra 	$L__BB0_111;
	add.s32 	%r231, %r97, %r107;
	mul.wide.s32 	%rd113, %r231, 4;
	add.s64 	%rd114, %rd1, %rd113;
	st.global.f32 	[%rd114], %f1629;
$L__BB0_111:
	setp.ge.s32 	%p165, %r106, %r114;
	setp.ge.s32 	%p166, %r98, %r115;
	or.pred  	%p167, %p165, %p166;
	@%p167 bra 	$L__BB0_113;
	add.s32 	%r232, %r98, %r107;
	mul.wide.s32 	%rd115, %r232, 4;
	add.s64 	%rd116, %rd1, %rd115;
	st.global.f32 	[%rd116], %f1628;
$L__BB0_113:
	setp.ge.s32 	%p168, %r106, %r114;
	setp.ge.s32 	%p169, %r99, %r115;
	or.pred  	%p170, %p168, %p169;
	@%p170 bra 	$L__BB0_115;
	add.s32 	%r233, %r99, %r107;
	mul.wide.s32 	%rd117, %r233, 4;
	add.s64 	%rd118, %rd1, %rd117;
	st.global.f32 	[%rd118], %f1627;
$L__BB0_115:
	setp.ge.s32 	%p171, %r7, %r115;
	add.s32 	%r108, %r106, %r3;
	setp.ge.s32 	%p172, %r108, %r114;
	mul.lo.s32 	%r109, %r108, %r115;
	or.pred  	%p173, %p172, %p171;
	@%p173 bra 	$L__BB0_117;
	add.s32 	%r234, %r7, %r109;
	mul.wide.s32 	%rd119, %r234, 4;
	add.s64 	%rd120, %rd1, %rd119;
	st.global.f32 	[%rd120], %f1626;
$L__BB0_117:
	setp.ge.s32 	%p174, %r108, %r114;
	setp.ge.s32 	%p175, %r93, %r115;
	or.pred  	%p176, %p174, %p175;
	@%p176 bra 	$L__BB0_119;
	add.s32 	%r235, %r93, %r109;
	mul.wide.s32 	%rd121, %r235, 4;
	add.s64 	%rd122, %rd1, %rd121;
	st.global.f32 	[%rd122], %f1625;
$L__BB0_119:
	setp.ge.s32 	%p177, %r108, %r114;
	setp.ge.s32 	%p178, %r94, %r115;
	or.pred  	%p179, %p177, %p178;
	@%p179 bra 	$L__BB0_121;
	add.s32 	%r236, %r94, %r109;
	mul.wide.s32 	%rd123, %r236, 4;
	add.s64 	%rd124, %rd1, %rd123;
	st.global.f32 	[%rd124], %f1624;
$L__BB0_121:
	setp.ge.s32 	%p180, %r108, %r114;
	setp.ge.s32 	%p181, %r95, %r115;
	or.pred  	%p182, %p180, %p181;
	@%p182 bra 	$L__BB0_123;
	add.s32 	%r237, %r95, %r109;
	mul.wide.s32 	%rd125, %r237, 4;
	add.s64 	%rd126, %rd1, %rd125;
	st.global.f32 	[%rd126], %f1623;
$L__BB0_123:
	setp.ge.s32 	%p183, %r108, %r114;
	setp.ge.s32 	%p184, %r96, %r115;
	or.pred  	%p185, %p183, %p184;
	@%p185 bra 	$L__BB0_125;
	add.s32 	%r238, %r96, %r109;
	mul.wide.s32 	%rd127, %r238, 4;
	add.s64 	%rd128, %rd1, %rd127;
	st.global.f32 	[%rd128], %f1622;
$L__BB0_125:
	setp.ge.s32 	%p186, %r108, %r114;
	setp.ge.s32 	%p187, %r97, %r115;
	or.pred  	%p188, %p186, %p187;
	@%p188 bra 	$L__BB0_127;
	add.s32 	%r239, %r97, %r109;
	mul.wide.s32 	%rd129, %r239, 4;
	add.s64 	%rd130, %rd1, %rd129;
	st.global.f32 	[%rd130], %f1621;
$L__BB0_127:
	setp.ge.s32 	%p189, %r108, %r114;
	setp.ge.s32 	%p190, %r98, %r115;
	or.pred  	%p191, %p189, %p190;
	@%p191 bra 	$L__BB0_129;
	add.s32 	%r240, %r98, %r109;
	mul.wide.s32 	%rd131, %r240, 4;
	add.s64 	%rd132, %rd1, %rd131;
	st.global.f32 	[%rd132], %f1620;
$L__BB0_129:
	setp.ge.s32 	%p192, %r108, %r114;
	setp.ge.s32 	%p193, %r99, %r115;
	or.pred  	%p194, %p192, %p193;
	@%p194 bra 	$L__BB0_131;
	add.s32 	%r241, %r99, %r109;
	mul.wide.s32 	%rd133, %r241, 4;
	add.s64 	%rd134, %rd1, %rd133;
	st.global.f32 	[%rd134], %f1619;
$L__BB0_131:
	setp.ge.s32 	%p195, %r7, %r115;
	add.s32 	%r110, %r108, %r3;
	setp.ge.s32 	%p196, %r110, %r114;
	mul.lo.s32 	%r111, %r110, %r115;
	or.pred  	%p197, %p196, %p195;
	@%p197 bra 	$L__BB0_133;
	add.s32 	%r242, %r7, %r111;
	mul.wide.s32 	%rd135, %r242, 4;
	add.s64 	%rd136, %rd1, %rd135;
	st.global.f32 	[%rd136], %f1618;
$L__BB0_133:
	setp.ge.s32 	%p198, %r110, %r114;
	setp.ge.s32 	%p199, %r93, %r115;
	or.pred  	%p200, %p198, %p199;
	@%p200 bra 	$L__BB0_135;
	add.s32 	%r243, %r93, %r111;
	mul.wide.s32 	%rd137, %r243, 4;
	add.s64 	%rd138, %rd1, %rd137;
	st.global.f32 	[%rd138], %f1617;
$L__BB0_135:
	setp.ge.s32 	%p201, %r110, %r114;
	setp.ge.s32 	%p202, %r94, %r115;
	or.pred  	%p203, %p201, %p202;
	@%p203 bra 	$L__BB0_137;
	add.s32 	%r244, %r94, %r111;
	mul.wide.s32 	%rd139, %r244, 4;
	add.s64 	%rd140, %rd1, %rd139;
	st.global.f32 	[%rd140], %f1616;
$L__BB0_137:
	setp.ge.s32 	%p204, %r110, %r114;
	setp.ge.s32 	%p205, %r95, %r115;
	or.pred  	%p206, %p204, %p205;
	@%p206 bra 	$L__BB0_139;
	add.s32 	%r245, %r95, %r111;
	mul.wide.s32 	%rd141, %r245, 4;
	add.s64 	%rd142, %rd1, %rd141;
	st.global.f32 	[%rd142], %f1615;
$L__BB0_139:
	setp.ge.s32 	%p207, %r110, %r114;
	setp.ge.s32 	%p208, %r96, %r115;
	or.pred  	%p209, %p207, %p208;
	@%p209 bra 	$L__BB0_141;
	add.s32 	%r246, %r96, %r111;
	mul.wide.s32 	%rd143, %r246, 4;
	add.s64 	%rd144, %rd1, %rd143;
	st.global.f32 	[%rd144], %f1614;
$L__BB0_141:
	setp.ge.s32 	%p210, %r110, %r114;
	setp.ge.s32 	%p211, %r97, %r115;
	or.pred  	%p212, %p210, %p211;
	@%p212 bra 	$L__BB0_143;
	add.s32 	%r247, %r97, %r111;
	mul.wide.s32 	%rd145, %r247, 4;
	add.s64 	%rd146, %rd1, %rd145;
	st.global.f32 	[%rd146], %f1613;
$L__BB0_143:
	setp.ge.s32 	%p213, %r110, %r114;
	setp.ge.s32 	%p214, %r98, %r115;
	or.pred  	%p215, %p213, %p214;
	@%p215 bra 	$L__BB0_145;
	add.s32 	%r248, %r98, %r111;
	mul.wide.s32 	%rd147, %r248, 4;
	add.s64 	%rd148, %rd1, %rd147;
	st.global.f32 	[%rd148], %f1612;
$L__BB0_145:
	setp.ge.s32 	%p216, %r110, %r114;
	setp.ge.s32 	%p217, %r99, %r115;
	or.pred  	%p218, %p216, %p217;
	@%p218 bra 	$L__BB0_147;
	add.s32 	%r249, %r99, %r111;
	mul.wide.s32 	%rd149, %r249, 4;
	add.s64 	%rd150, %rd1, %rd149;
	st.global.f32 	[%rd150], %f1611;
$L__BB0_147:
	setp.ge.s32 	%p219, %r7, %r115;
	add.s32 	%r112, %r110, %r3;
	setp.ge.s32 	%p220, %r112, %r114;
	mul.lo.s32 	%r113, %r112, %r115;
	or.pred  	%p221, %p220, %p219;
	@%p221 bra 	$L__BB0_149;
	add.s32 	%r250, %r7, %r113;
	mul.wide.s32 	%rd151, %r250, 4;
	add.s64 	%rd152, %rd1, %rd151;
	st.global.f32 	[%rd152], %f1610;
$L__BB0_149:
	setp.ge.s32 	%p222, %r112, %r114;
	setp.ge.s32 	%p223, %r93, %r115;
	or.pred  	%p224, %p222, %p223;
	@%p224 bra 	$L__BB0_151;
	add.s32 	%r251, %r93, %r113;
	mul.wide.s32 	%rd153, %r251, 4;
	add.s64 	%rd154, %rd1, %rd153;
	st.global.f32 	[%rd154], %f1609;
$L__BB0_151:
	setp.ge.s32 	%p225, %r112, %r114;
	setp.ge.s32 	%p226, %r94, %r115;
	or.pred  	%p227, %p225, %p226;
	@%p227 bra 	$L__BB0_153;
	add.s32 	%r252, %r94, %r113;
	mul.wide.s32 	%rd155, %r252, 4;
	add.s64 	%rd156, %rd1, %rd155;
	st.global.f32 	[%rd156], %f1608;
$L__BB0_153:
	setp.ge.s32 	%p228, %r112, %r114;
	setp.ge.s32 	%p229, %r95, %r115;
	or.pred  	%p230, %p228, %p229;
	@%p230 bra 	$L__BB0_155;
	add.s32 	%r253, %r95, %r113;
	mul.wide.s32 	%rd157, %r253, 4;
	add.s64 	%rd158, %rd1, %rd157;
	st.global.f32 	[%rd158], %f1607;
$L__BB0_155:
	setp.ge.s32 	%p231, %r112, %r114;
	setp.ge.s32 	%p232, %r96, %r115;
	or.pred  	%p233, %p231, %p232;
	@%p233 bra 	$L__BB0_157;
	add.s32 	%r254, %r96, %r113;
	mul.wide.s32 	%rd159, %r254, 4;
	add.s64 	%rd160, %rd1, %rd159;
	st.global.f32 	[%rd160], %f1606;
$L__BB0_157:
	setp.ge.s32 	%p234, %r112, %r114;
	setp.ge.s32 	%p235, %r97, %r115;
	or.pred  	%p236, %p234, %p235;
	@%p236 bra 	$L__BB0_159;
	add.s32 	%r255, %r97, %r113;
	mul.wide.s32 	%rd161, %r255, 4;
	add.s64 	%rd162, %rd1, %rd161;
	st.global.f32 	[%rd162], %f1605;
$L__BB0_159:
	setp.ge.s32 	%p237, %r112, %r114;
	setp.ge.s32 	%p238, %r98, %r115;
	or.pred  	%p239, %p237, %p238;
	@%p239 bra 	$L__BB0_161;
	add.s32 	%r256, %r98, %r113;
	mul.wide.s32 	%rd163, %r256, 4;
	add.s64 	%rd164, %rd1, %rd163;
	st.global.f32 	[%rd164], %f1604;
$L__BB0_161:
	setp.ge.s32 	%p240, %r112, %r114;
	setp.ge.s32 	%p241, %r99, %r115;
	or.pred  	%p242, %p240, %p241;
	@%p242 bra 	$L__BB0_163;
	add.s32 	%r257, %r99, %r113;
	mul.wide.s32 	%rd165, %r257, 4;
	add.s64 	%rd166, %rd1, %rd165;
	st.global.f32 	[%rd166], %f1603;
$L__BB0_163:
	ret;

}


// ===== COMPILED SASS (sm_100) =====

	.target	sm_100

	.elftype	@"ET_EXEC"


//--------------------- .note.nv.tkinfo           --------------------------
	.section	.note.nv.tkinfo,"",@"SHT_NOTE"
	.sectionflags	@"SHF_NOTE_NV_TKINFO"
	.tkinfo
        /*0018*/ 	.word	0x00000002
        /*0030*/ 	.string	""
        /*0030*/ 	.string	"ptxas"
        /*0030*/ 	.string	"Cuda compilation tools, release 13.0, V13.0.88"
        /*0030*/ 	.string	"Build cuda_13.0.r13.0/compiler.36424714_0"
        /*0030*/ 	.string	"-arch sm_100 -m 64 "



//--------------------- .note.nv.cuinfo           --------------------------
	.section	.note.nv.cuinfo,"",@"SHT_NOTE"
	.sectionflags	@"SHF_NOTE_NV_CUINFO"
        /*0018*/ 	.short	0x0002
        /*001a*/ 	.short	0x0064
        /*001c*/ 	.short	0x0082
	.zero		2


//--------------------- .nv.info                  --------------------------
	.section	.nv.info,"",@"SHT_CUDA_INFO"
	.align	4


	//----- nvinfo : EIATTR_REGCOUNT
	.align		4
        /*0000*/ 	.byte	0x04, 0x2f
        /*0002*/ 	.short	(.L_1 - .L_0)
	.align		4
.L_0:
        /*0004*/ 	.word	index@(_Z9shared_mmPfS_S_iii)
        /*0008*/ 	.word	0x000000ff


	//----- nvinfo : EIATTR_FRAME_SIZE
	.align		4
.L_1:
        /*000c*/ 	.byte	0x04, 0x11
        /*000e*/ 	.short	(.L_3 - .L_2)
	.align		4
.L_2:
        /*0010*/ 	.word	index@(_Z9shared_mmPfS_S_iii)
        /*0014*/ 	.word	0x00000000


	//----- nvinfo : EIATTR_MIN_STACK_SIZE
	.align		4
.L_3:
        /*0018*/ 	.byte	0x04, 0x12
        /*001a*/ 	.short	(.L_5 - .L_4)
	.align		4
.L_4:
        /*001c*/ 	.word	index@(_Z9shared_mmPfS_S_iii)
        /*0020*/ 	.word	0x00000000
.L_5:


//--------------------- .nv.compat                --------------------------
	.section	.nv.compat,"",@"SHT_CUDA_COMPAT_INFO"
	.align	4
        /*0000*/ 	.byte	0x02, 0x09, 0x00, 0x00, 0x02, 0x02, 0x01, 0x00, 0x02, 0x05, 0x05, 0x00, 0x03, 0x07, 0x01, 0x01
        /*0010*/ 	.byte	0x02, 0x03, 0x00, 0x00, 0x02, 0x06, 0x01, 0x00, 0x04, 0x0b, 0x08, 0x00, 0x09, 0x00, 0x00, 0x00
        /*0020*/ 	.byte	0x00, 0x00, 0x00, 0x00


//--------------------- .nv.info._Z9shared_mmPfS_S_iii --------------------------
	.section	.nv.info._Z9shared_mmPfS_S_iii,"",@"SHT_CUDA_INFO"
	.sectionflags	@""
	.align	4


	//----- nvinfo : EIATTR_CUDA_API_VERSION
	.align		4
        /*0000*/ 	.byte	0x04, 0x37
        /*0002*/ 	.short	(.L_7 - .L_6)
.L_6:
        /*0004*/ 	.word	0x00000082


	//----- nvinfo : EIATTR_KPARAM_INFO
	.align		4
.L_7:
        /*0008*/ 	.byte	0x04, 0x17
        /*000a*/ 	.short	(.L_9 - .L_8)
.L_8:
        /*000c*/ 	.word	0x00000000
        /*0010*/ 	.short	0x0005
        /*0012*/ 	.short	0x0020
        /*0014*/ 	.byte	0x00, 0xf0, 0x11, 0x00


	//----- nvinfo : EIATTR_KPARAM_INFO
	.align		4
.L_9:
        /*0018*/ 	.byte	0x04, 0x17
        /*001a*/ 	.short	(.L_11 - .L_10)
.L_10:
        /*001c*/ 	.word	0x00000000
        /*0020*/ 	.short	0x0004
        /*0022*/ 	.short	0x001c
        /*0024*/ 	.byte	0x00, 0xf0, 0x11, 0x00


	//----- nvinfo : EIATTR_KPARAM_INFO
	.align		4
.L_11:
        /*0028*/ 	.byte	0x04, 0x17
        /*002a*/ 	.short	(.L_13 - .L_12)
.L_12:
        /*002c*/ 	.word	0x00000000
        /*0030*/ 	.short	0x0003
        /*0032*/ 	.short	0x0018
        /*0034*/ 	.byte	0x00, 0xf0, 0x11, 0x00


	//----- nvinfo : EIATTR_KPARAM_INFO
	.align		4
.L_13:
        /*0038*/ 	.byte	0x04, 0x17
        /*003a*/ 	.short	(.L_15 - .L_14)
.L_14:
        /*003c*/ 	.word	0x00000000
        /*0040*/ 	.short	0x0002
        /*0042*/ 	.short	0x0010
        /*0044*/ 	.byte	0x00, 0xf5, 0x21, 0x00


	//----- nvinfo : EIATTR_KPARAM_INFO
	.align		4
.L_15:
        /*0048*/ 	.byte	0x04, 0x17
        /*004a*/ 	.short	(.L_17 - .L_16)
.L_16:
        /*004c*/ 	.word	0x00000000
        /*0050*/ 	.short	0x0001
        /*0052*/ 	.short	0x0008
        /*0054*/ 	.byte	0x00, 0xf5, 0x21, 0x00


	//----- nvinfo : EIATTR_KPARAM_INFO
	.align		4
.L_17:
        /*0058*/ 	.byte	0x04, 0x17
        /*005a*/ 	.short	(.L_19 - .L_18)
.L_18:
        /*005c*/ 	.word	0x00000000
        /*0060*/ 	.short	0x0000
        /*0062*/ 	.short	0x0000
        /*0064*/ 	.byte	0x00, 0xf5, 0x21, 0x00


	//----- nvinfo : EIATTR_SPARSE_MMA_MASK
	.align		4
.L_19:
        /*0068*/ 	.byte	0x03, 0x50
        /*006a*/ 	.short	0x0000


	//----- nvinfo : EIATTR_MAXREG_COUNT
	.align		4
        /*006c*/ 	.byte	0x03, 0x1b
        /*006e*/ 	.short	0x00ff


	//----- nvinfo : EIATTR_NUM_BARRIERS
	.align		4
        /*0070*/ 	.byte	0x02, 0x4c
        /*0072*/ 	.byte	0x01
	.zero		1


	//----- nvinfo : EIATTR_MERCURY_ISA_VERSION
	.align		4
        /*0074*/ 	.byte	0x03, 0x5f
        /*0076*/ 	.short	0x0101


	//----- nvinfo : EIATTR_VRC_CTA_INIT_COUNT
	.align		4
        /*0078*/ 	.byte	0x02, 0x4a
	.zero		1
	.zero		1


	//----- nvinfo : EIATTR_EXIT_INSTR_OFFSETS
	.align		4
        /*007c*/ 	.byte	0x04, 0x1c
        /*007e*/ 	.short	(.L_21 - .L_20)


	//   ....[0]....
.L_20:
        /*0080*/ 	.word	0x000073f0


	//   ....[1]....
        /*0084*/ 	.word	0x00007440


	//----- nvinfo : EIATTR_CBANK_PARAM_SIZE
	.align		4
.L_21:
        /*0088*/ 	.byte	0x03, 0x19
        /*008a*/ 	.short	0x0024


	//----- nvinfo : EIATTR_PARAM_CBANK
	.align		4
        /*008c*/ 	.byte	0x04, 0x0a
        /*008e*/ 	.short	(.L_23 - .L_22)
	.align		4
.L_22:
        /*0090*/ 	.word	index@(.nv.constant0._Z9shared_mmPfS_S_iii)
        /*0094*/ 	.short	0x0380
        /*0096*/ 	.short	0x0024


	//----- nvinfo : EIATTR_SW_WAR
	.align		4
.L_23:
        /*0098*/ 	.byte	0x04, 0x36
        /*009a*/ 	.short	(.L_25 - .L_24)
.L_24:
        /*009c*/ 	.word	0x00000008
.L_25:


//--------------------- .nv.callgraph             --------------------------
	.section	.nv.callgraph,"",@"SHT_CUDA_CALLGRAPH"
	.align	4
	.sectionentsize	8
	.align		4
        /*0000*/ 	.word	0x00000000
	.align		4
        /*0004*/ 	.word	0xffffffff
	.align		4
        /*0008*/ 	.word	0x00000000
	.align		4
        /*000c*/ 	.word	0xfffffffe
	.align		4
        /*0010*/ 	.word	0x00000000
	.align		4
        /*0014*/ 	.word	0xfffffffd
	.align		4
        /*0018*/ 	.word	0x00000000
	.align		4
        /*001c*/ 	.word	0xfffffffc


//--------------------- .text._Z9shared_mmPfS_S_iii --------------------------
	.section	.text._Z9shared_mmPfS_S_iii,"ax",@progbits
	.align	128
        .global         _Z9shared_mmPfS_S_iii
        .type           _Z9shared_mmPfS_S_iii,@function
        .size           _Z9shared_mmPfS_S_iii,(.L_x_3 - _Z9shared_mmPfS_S_iii)
        .other          _Z9shared_mmPfS_S_iii,@"STO_CUDA_ENTRY STV_DEFAULT"
_Z9shared_mmPfS_S_iii:
.text._Z9shared_mmPfS_S_iii:
[----:B------:R-:W-:Y:S01]  /*0000*/  LDC R1, c[0x0][0x37c] ;  /* 0x0000df00ff017b82 */ /* 0x000fe20000000800 */
[----:B------:R-:W0:Y:S01]  /*0010*/  S2R R197, SR_TID.X ;  /* 0x0000000000c57919 */ /* 0x000e220000002100 */
[----:B------:R-:W1:Y:S06]  /*0020*/  LDCU UR16, c[0x0][0x3a0] ;  /* 0x00007400ff1077ac */ /* 0x000e6c0008000800 */
[----:B------:R-:W2:Y:S01]  /*0030*/  LDC R149, c[0x0][0x364] ;  /* 0x0000d900ff957b82 */ /* 0x000ea20000000800 */
[----:B------:R-:W-:Y:S01]  /*0040*/  HFMA2 R151, -RZ, RZ, 0, 0 ;  /* 0x00000000ff977431 */ /* 0x000fe200000001ff */
[----:B------:R-:W2:Y:S01]  /*0050*/  S2R R150, SR_TID.Y ;  /* 0x0000000000967919 */ /* 0x000ea20000002200 */
[----:B------:R-:W-:Y:S01]  /*0060*/  HFMA2 R0, -RZ, RZ, 0, 0 ;  /* 0x00000000ff007431 */ /* 0x000fe200000001ff */
[----:B------:R-:W-:Y:S01]  /*0070*/  CS2R R156, SRZ ;  /* 0x00000000009c7805 */ /* 0x000fe2000001ff00 */
[----:B------:R-:W-:Y:S01]  /*0080*/  HFMA2 R179, -RZ, RZ, 0, 0 ;  /* 0x00000000ffb37431 */ /* 0x000fe200000001ff */
[----:B------:R-:W-:Y:S01]  /*0090*/  CS2R R158, SRZ ;  /* 0x00000000009e7805 */ /* 0x000fe2000001ff00 */
[----:B------:R-:W-:Y:S01]  /*00a0*/  HFMA2 R148, -RZ, RZ, 0, 0 ;  /* 0x00000000ff947431 */ /* 0x000fe200000001ff */
[----:B------:R-:W2:Y:S01]  /*00b0*/  S2UR UR4, SR_CTAID.Y ;  /* 0x00000000000479c3 */ /* 0x000ea20000002600 */
[----:B------:R-:W-:-:S02]  /*00c0*/  CS2R R230, SRZ ;  /* 0x0000000000e67805 */ /* 0x000fc4000001ff00 */
[----:B------:R-:W-:Y:S02]  /*00d0*/  CS2R R152, SRZ ;  /* 0x0000000000987805 */ /* 0x000fe4000001ff00 */
[----:B------:R-:W-:Y:S02]  /*00e0*/  CS2R R154, SRZ ;  /* 0x00000000009a7805 */ /* 0x000fe4000001ff00 */
[----:B------:R-:W-:Y:S02]  /*00f0*/  CS2R R160, SRZ ;  /* 0x0000000000a07805 */ /* 0x000fe4000001ff00 */
[----:B------:R-:W-:Y:S02]  /*0100*/  MOV R201, RZ ;  /* 0x000000ff00c97202 */ /* 0x000fe40000000f00 */
[----:B------:R-:W-:Y:S02]  /*0110*/  CS2R R162, SRZ ;  /* 0x0000000000a27805 */ /* 0x000fe4000001ff00 */
[----:B------:R-:W-:Y:S01]  /*0120*/  MOV R2, RZ ;  /* 0x000000ff00027202 */ /* 0x000fe20000000f00 */
[----:B------:R-:W0:Y:S01]  /*0130*/  S2UR UR13, SR_CTAID.X ;  /* 0x00000000000d79c3 */ /* 0x000e220000002500 */
[----:B-1----:R-:W-:Y:S01]  /*0140*/  UISETP.GE.AND UP0, UPT, UR16, 0x1, UPT ;  /* 0x000000011000788c */ /* 0x002fe2000bf06270 */
[----:B------:R-:W-:-:S02]  /*0150*/  CS2R R132, SRZ ;  /* 0x0000000000847805 */ /* 0x000fc4000001ff00 */
[----:B------:R-:W-:Y:S02]  /*0160*/  CS2R R164, SRZ ;  /* 0x0000000000a47805 */ /* 0x000fe4000001ff00 */
[----:B------:R-:W-:Y:S02]  /*0170*/  CS2R R166, SRZ ;  /* 0x0000000000a67805 */ /* 0x000fe4000001ff00 */
[----:B------:R-:W-:Y:S02]  /*0180*/  CS2R R168, SRZ ;  /* 0x0000000000a87805 */ /* 0x000fe4000001ff00 */
[----:B------:R-:W-:Y:S02]  /*0190*/  CS2R R134, SRZ ;  /* 0x0000000000867805 */ /* 0x000fe4000001ff00 */
[----:B------:R-:W-:Y:S01]  /*01a0*/  CS2R R170, SRZ ;  /* 0x0000000000aa7805 */ /* 0x000fe2000001ff00 */
[----:B------:R-:W0:Y:S01]  /*01b0*/  LDC R178, c[0x0][0x360] ;  /* 0x0000d800ffb27b82 */ /* 0x000e220000000800 */
[----:B------:R-:W-:-:S02]  /*01c0*/  CS2R R172, SRZ ;  /* 0x0000000000ac7805 */ /* 0x000fc4000001ff00 */
[----:B------:R-:W-:Y:S02]  /*01d0*/  CS2R R174, SRZ ;  /* 0x0000000000ae7805 */ /* 0x000fe4000001ff00 */
[----:B------:R-:W-:Y:S02]  /*01e0*/  CS2R R136, SRZ ;  /* 0x0000000000887805 */ /* 0x000fe4000001ff00 */
[----:B------:R-:W-:Y:S02]  /*01f0*/  CS2R R138, SRZ ;  /* 0x00000000008a7805 */ /* 0x000fe4000001ff00 */
[----:B------:R-:W-:Y:S02]  /*0200*/  CS2R R176, SRZ ;  /* 0x0000000000b07805 */ /* 0x000fe4000001ff00 */
[----:B------:R-:W-:Y:S02]  /*0210*/  CS2R R180, SRZ ;  /* 0x0000000000b47805 */ /* 0x000fe4000001ff00 */
        /* <DEDUP_REMOVED lines=9> */
[----:B------:R-:W-:Y:S01]  /*02b0*/  MOV R228, RZ ;  /* 0x000000ff00e47202 */ /* 0x000fe20000000f00 */
[----:B--2---:R-:W-:Y:S01]  /*02c0*/  IMAD R194, R149, UR4, R150 ;  /* 0x0000000495c27c24 */ /* 0x004fe2000f8e0296 */
[----:B------:R-:W-:Y:S01]  /*02d0*/  MOV R192, RZ ;  /* 0x000000ff00c07202 */ /* 0x000fe20000000f00 */
[----:B------:R-:W1:Y:S01]  /*02e0*/  LDCU.64 UR14, c[0x0][0x358] ;  /* 0x00006b00ff0e77ac */ /* 0x000e620008000a00 */
[----:B0-----:R-:W-:Y:S01]  /*02f0*/  IMAD R193, R178, UR13, R197 ;  /* 0x0000000db2c17c24 */ /* 0x001fe2000f8e02c5 */
[----:B------:R-:W-:Y:S06]  /*0300*/  BRA.U !UP0, `(.L_x_0) ;  /* 0x0000005908b47547 */ /* 0x000fec000b800000 */
[----:B------:R-:W0:Y:S01]  /*0310*/  S2UR UR6, SR_CgaCtaId ;  /* 0x00000000000679c3 */ /* 0x000e220000008800 */
[----:B------:R-:W2:Y:S01]  /*0320*/  LDCU UR17, c[0x0][0x39c] ;  /* 0x00007380ff1177ac */ /* 0x000ea20008000800 */
[----:B------:R-:W-:Y:S01]  /*0330*/  LEA R209, R150, R197, 0x7 ;  /* 0x000000c596d17211 */ /* 0x000fe200078e38ff */
[----:B------:R-:W-:Y:S01]  /*0340*/  IMAD R198, R178, UR13, R178 ;  /* 0x0000000db2c67c24 */ /* 0x000fe2000f8e02b2 */
[-C--:B------:R-:W-:Y:S01]  /*0350*/  IADD3 R4, PT, PT, R194, R149.reuse, RZ ;  /* 0x00000095c2047210 */ /* 0x080fe20007ffe0ff */
[----:B------:R-:W-:Y:S01]  /*0360*/  UMOV UR5, 0x400 ;  /* 0x0000040000057882 */ /* 0x000fe20000000000 */
[----:B------:R-:W-:Y:S01]  /*0370*/  UIADD3 UR7, UPT, UPT, UR13, 0x7, URZ ;  /* 0x000000070d077890 */ /* 0x000fe2000fffe0ff */
[----:B------:R-:W-:Y:S01]  /*0380*/  IMAD R210, R150, -0x70, R209 ;  /* 0xffffff9096d27824 */ /* 0x000fe200078e02d1 */
[----:B------:R-:W-:Y:S01]  /*0390*/  UIADD3 UR8, UPT, UPT, UR13, 0x6, URZ ;  /* 0x000000060d087890 */ /* 0x000fe2000fffe0ff */
[CC--:B------:R-:W-:Y:S01]  /*03a0*/  IADD3 R196, PT, PT, R4.reuse, R149.reuse, RZ ;  /* 0x0000009504c47210 */ /* 0x0c0fe20007ffe0ff */
[----:B------:R-:W-:Y:S01]  /*03b0*/  UIADD3 UR9, UPT, UPT, UR13, 0x5, URZ ;  /* 0x000000050d097890 */ /* 0x000fe2000fffe0ff */
[--C-:B------:R-:W-:Y:S01]  /*03c0*/  IMAD R199, R4, UR16, R197.reuse ;  /* 0x0000001004c77c24 */ /* 0x100fe2000f8e02c5 */
[----:B------:R-:W-:Y:S01]  /*03d0*/  UIADD3 UR10, UPT, UPT, UR13, 0x4, URZ ;  /* 0x000000040d0a7890 */ /* 0x000fe2000fffe0ff */
[-C--:B------:R-:W-:Y:S01]  /*03e0*/  IADD3 R6, PT, PT, R196, R149.reuse, RZ ;  /* 0x00000095c4067210 */ /* 0x080fe20007ffe0ff */
[----:B------:R-:W-:Y:S01]  /*03f0*/  UIADD3 UR11, UPT, UPT, UR13, 0x3, URZ ;  /* 0x000000030d0b7890 */ /* 0x000fe2000fffe0ff */
[----:B------:R-:W-:Y:S01]  /*0400*/  LEA R4, R149, R150, 0x1 ;  /* 0x0000009695047211 */ /* 0x000fe200078e08ff */
[----:B------:R-:W-:Y:S01]  /*0410*/  UIADD3 UR12, UPT, UPT, UR13, 0x2, URZ ;  /* 0x000000020d0c7890 */ /* 0x000fe2000fffe0ff */
[-C--:B------:R-:W-:Y:S01]  /*0420*/  IADD3 R8, PT, PT, R6, R149.reuse, RZ ;  /* 0x0000009506087210 */ /* 0x080fe20007ffe0ff */
[----:B------:R-:W-:Y:S01]  /*0430*/  UIADD3 UR4, UPT, UPT, UR16, 0xf, URZ ;  /* 0x0000000f10047890 */ /* 0x000fe2000fffe0ff */
[----:B--2---:R-:W-:Y:S01]  /*0440*/  IMAD R3, R150, UR17, R197 ;  /* 0x0000001196037c24 */ /* 0x004fe2000f8e02c5 */
[-C--:B------:R-:W-:Y:S01]  /*0450*/  IADD3 R4, PT, PT, R4, R149.reuse, RZ ;  /* 0x0000009504047210 */ /* 0x080fe20007ffe0ff */
[----:B------:R-:W-:Y:S01]  /*0460*/  IMAD R234, R150, UR17, R193 ;  /* 0x0000001196ea7c24 */ /* 0x000fe2000f8e02c1 */
[-C--:B------:R-:W-:Y:S01]  /*0470*/  IADD3 R214, PT, PT, R8, R149.reuse, RZ ;  /* 0x0000009508d67210 */ /* 0x080fe20007ffe0ff */
[C-C-:B------:R-:W-:Y:S01]  /*0480*/  IMAD R202, R178.reuse, UR7, R3.reuse ;  /* 0x00000007b2ca7c24 */ /* 0x140fe2000f8e0203 */
[----:B0-----:R-:W-:Y:S01]  /*0490*/  ULEA UR5, UR6, UR5, 0x18 ;  /* 0x0000000506057291 */ /* 0x001fe2000f8ec0ff */
[----:B------:R-:W-:Y:S01]  /*04a0*/  IADD3 R198, PT, PT, R3, R198, RZ ;  /* 0x000000c603c67210 */ /* 0x000fe20007ffe0ff */
[--C-:B------:R-:W-:Y:S01]  /*04b0*/  IMAD R203, R178, UR8, R3.reuse ;  /* 0x00000008b2cb7c24 */ /* 0x100fe2000f8e0203 */
[----:B------:R-:W-:Y:S01]  /*04c0*/  IADD3 R220, PT, PT, R214, R149, RZ ;  /* 0x00000095d6dc7210 */ /* 0x000fe20007ffe0ff */
[----:B------:R-:W-:Y:S01]  /*04d0*/  UIADD3 UR6, UPT, UPT, UR5, 0x2000, URZ ;  /* 0x0000200005067890 */ /* 0x000fe2000fffe0ff */
[--C-:B------:R-:W-:Y:S01]  /*04e0*/  IMAD R204, R178, UR9, R3.reuse ;  /* 0x00000009b2cc7c24 */ /* 0x100fe2000f8e0203 */
[----:B------:R-:W-:Y:S01]  /*04f0*/  LEA R210, R210, UR5, 0x2 ;  /* 0x00000005d2d27c11 */ /* 0x000fe2000f8e10ff */
[--C-:B------:R-:W-:Y:S01]  /*0500*/  IMAD R232, R178, UR10, R3.reuse ;  /* 0x0000000ab2e87c24 */ /* 0x100fe2000f8e0203 */
[----:B------:R-:W-:Y:S01]  /*0510*/  LEA R212, R4, UR5, 0x6 ;  /* 0x0000000504d47c11 */ /* 0x000fe2000f8e30ff */
[C-C-:B------:R-:W-:Y:S01]  /*0520*/  IMAD R206, R178.reuse, UR11, R3.reuse ;  /* 0x0000000bb2ce7c24 */ /* 0x140fe2000f8e0203 */
[----:B------:R-:W-:Y:S01]  /*0530*/  LEA R209, R209, UR6, 0x2 ;  /* 0x00000006d1d17c11 */ /* 0x000fe2000f8e10ff */
[C---:B------:R-:W-:Y:S01]  /*0540*/  IMAD R200, R178.reuse, UR12, R3 ;  /* 0x0000000cb2c87c24 */ /* 0x040fe2000f8e0203 */
[----:B------:R-:W-:Y:S01]  /*0550*/  LEA R211, R197, UR6, 0x2 ;  /* 0x00000006c5d37c11 */ /* 0x000fe2000f8e10ff */
[----:B------:R-:W-:Y:S01]  /*0560*/  USHF.R.U32.HI UR4, URZ, 0x4, UR4 ;  /* 0x00000004ff047899 */ /* 0x000fe20008011604 */
[----:B------:R-:W-:Y:S01]  /*0570*/  LEA R3, R178, R209, 0x2 ;  /* 0x000000d1b2037211 */ /* 0x000fe200078e10ff */
[--C-:B------:R-:W-:Y:S01]  /*0580*/  IMAD R195, R194, UR16, R197.reuse ;  /* 0x00000010c2c37c24 */ /* 0x100fe2000f8e02c5 */
[----:B------:R-:W-:Y:S01]  /*0590*/  LEA R215, R178, R211, 0x2 ;  /* 0x000000d3b2d77211 */ /* 0x000fe200078e10ff */
[--C-:B------:R-:W-:Y:S01]  /*05a0*/  IMAD R196, R196, UR16, R197.reuse ;  /* 0x00000010c4c47c24 */ /* 0x100fe2000f8e02c5 */
[----:B------:R-:W-:Y:S01]  /*05b0*/  LEA R3, R178, R3, 0x2 ;  /* 0x00000003b2037211 */ /* 0x000fe200078e10ff */
[--C-:B------:R-:W-:Y:S01]  /*05c0*/  IMAD R207, R6, UR16, R197.reuse ;  /* 0x0000001006cf7c24 */ /* 0x100fe2000f8e02c5 */
[----:B------:R-:W-:Y:S01]  /*05d0*/  LEA R217, R178, R215, 0x2 ;  /* 0x000000d7b2d97211 */ /* 0x000fe200078e10ff */
[--C-:B------:R-:W-:Y:S01]  /*05e0*/  IMAD R213, R8, UR16, R197.reuse ;  /* 0x0000001008d57c24 */ /* 0x100fe2000f8e02c5 */
[----:B------:R-:W-:Y:S01]  /*05f0*/  LEA R221, R178, R3, 0x2 ;  /* 0x00000003b2dd7211 */ /* 0x000fe200078e10ff */
[----:B------:R-:W-:Y:S01]  /*0600*/  IMAD R214, R214, UR16, R197 ;  /* 0x00000010d6d67c24 */ /* 0x000fe2000f8e02c5 */
[C---:B------:R-:W-:Y:S01]  /*0610*/  LEA R219, R178.reuse, R217, 0x2 ;  /* 0x000000d9b2db7211 */ /* 0x040fe200078e10ff */
[----:B------:R-:W0:Y:S01]  /*0620*/  LDCU UR19, c[0x0][0x3a0] ;  /* 0x00007400ff1377ac */ /* 0x000e220008000800 */
[----:B------:R-:W-:-:S02]  /*0630*/  LEA R223, R178, R221, 0x2 ;  /* 0x000000ddb2df7211 */ /* 0x000fc400078e10ff */
[----:B------:R-:W-:Y:S01]  /*0640*/  LEA R3, R178, R219, 0x2 ;  /* 0x000000dbb2037211 */ /* 0x000fe200078e10ff */
[----:B------:R-:W2:Y:S01]  /*0650*/  LDCU UR18, c[0x0][0x398] ;  /* 0x00007300ff1277ac */ /* 0x000ea20008000800 */
[C---:B------:R-:W-:Y:S01]  /*0660*/  IADD3 R226, PT, PT, R220.reuse, R149, RZ ;  /* 0x00000095dce27210 */ /* 0x040fe20007ffe0ff */
[--C-:B------:R-:W-:Y:S01]  /*0670*/  IMAD R220, R220, UR16, R197.reuse ;  /* 0x00000010dcdc7c24 */ /* 0x100fe2000f8e02c5 */
[C---:B------:R-:W-:Y:S01]  /*0680*/  LEA R216, R149.reuse, R210, 0x8 ;  /* 0x000000d295d87211 */ /* 0x040fe200078e40ff */
[----:B------:R-:W-:Y:S01]  /*0690*/  UIADD3 UR4, UPT, UPT, -UR4, URZ, URZ ;  /* 0x000000ff04047290 */ /* 0x000fe2000fffe1ff */
[----:B------:R-:W-:Y:S01]  /*06a0*/  LEA R218, R149, R212, 0x7 ;  /* 0x000000d495da7211 */ /* 0x000fe200078e38ff */
[----:B------:R-:W-:Y:S01]  /*06b0*/  IMAD R226, R226, UR16, R197 ;  /* 0x00000010e2e27c24 */ /* 0x000fe2000f8e02c5 */
[C---:B------:R-:W-:Y:S02]  /*06c0*/  LEA R3, R178.reuse, R3, 0x2 ;  /* 0x00000003b2037211 */ /* 0x040fe400078e10ff */
[----:B------:R-:W-:-:S02]  /*06d0*/  LEA R225, R178, R223, 0x2 ;  /* 0x000000dfb2e17211 */ /* 0x000fc400078e10ff */
[----:B------:R-:W-:Y:S02]  /*06e0*/  MOV R156, RZ ;  /* 0x000000ff009c7202 */ /* 0x000fe40000000f00 */
[----:B------:R-:W-:Y:S02]  /*06f0*/  LEA R208, R150, UR5, 0x6 ;  /* 0x0000000596d07c11 */ /* 0x000fe4000f8e30ff */
[C---:B------:R-:W-:Y:S02]  /*0700*/  LEA R222, R149.reuse, R216, 0x7 ;  /* 0x000000d895de7211 */ /* 0x040fe400078e38ff */
[----:B------:R-:W-:Y:S02]  /*0710*/  LEA R224, R149, R218, 0x6 ;  /* 0x000000da95e07211 */ /* 0x000fe400078e30ff */
[C---:B------:R-:W-:Y:S02]  /*0720*/  LEA R229, R178.reuse, R3, 0x2 ;  /* 0x00000003b2e57211 */ /* 0x040fe400078e10ff */
[----:B0-2---:R-:W-:-:S07]  /*0730*/  LEA R227, R178, R225, 0x2 ;  /* 0x000000e1b2e37211 */ /* 0x005fce00078e10ff */
.L_x_1:
[----:B------:R-:W0:Y:S01]  /*0740*/  LDC.64 R4, c[0x0][0x380] ;  /* 0x0000e000ff047b82 */ /* 0x000e220000000a00 */
[----:B------:R-:W-:Y:S01]  /*0750*/  ISETP.GE.AND P1, PT, R197, UR19, PT ;  /* 0x00000013c5007c0c */ /* 0x000fe2000bf26270 */
[----:B------:R-:W-:Y:S01]  /*0760*/  HFMA2 R3, -RZ, RZ, 0, 0 ;  /* 0x00000000ff037431 */ /* 0x000fe200000001ff */
[CC--:B------:R-:W-:Y:S02]  /*0770*/  IADD3 R6, PT, PT, R194.reuse, R149.reuse, RZ ;  /* 0x00000095c2067210 */ /* 0x0c0fe40007ffe0ff */
[----:B------:R-:W-:Y:S02]  /*0780*/  ISETP.GE.OR P3, PT, R194, UR18, P1 ;  /* 0x00000012c2007c0c */ /* 0x000fe40008f66670 */
[C---:B------:R-:W-:Y:S01]  /*0790*/  IADD3 R8, PT, PT, R6.reuse, R149, RZ ;  /* 0x0000009506087210 */ /* 0x040fe20007ffe0ff */
[----:B------:R-:W2:Y:S01]  /*07a0*/  LDC R205, c[0x0][0x39c] ;  /* 0x0000e700ffcd7b82 */ /* 0x000ea20000000800 */
[----:B------:R-:W-:Y:S02]  /*07b0*/  ISETP.GE.OR P5, PT, R6, UR18, P1 ;  /* 0x0000001206007c0c */ /* 0x000fe40008fa6670 */
[----:B------:R-:W-:-:S02]  /*07c0*/  ISETP.GE.AND P0, PT, R150, UR19, PT ;  /* 0x0000001396007c0c */ /* 0x000fc4000bf06270 */
[CC--:B------:R-:W-:Y:S02]  /*07d0*/  IADD3 R10, PT, PT, R8.reuse, R149.reuse, RZ ;  /* 0x00000095080a7210 */ /* 0x0c0fe40007ffe0ff */
[----:B------:R-:W-:Y:S02]  /*07e0*/  ISETP.GE.OR P6, PT, R8, UR18, P1 ;  /* 0x0000001208007c0c */ /* 0x000fe40008fc6670 */
[C---:B------:R-:W-:Y:S02]  /*07f0*/  IADD3 R12, PT, PT, R10.reuse, R149, RZ ;  /* 0x000000950a0c7210 */ /* 0x040fe40007ffe0ff */
[----:B------:R-:W-:Y:S02]  /*0800*/  CS2R R20, SRZ ;  /* 0x0000000000147805 */ /* 0x000fe4000001ff00 */
[----:B------:R-:W-:Y:S01]  /*0810*/  ISETP.GE.OR P2, PT, R10, UR18, P1 ;  /* 0x000000120a007c0c */ /* 0x000fe20008f46670 */
[----:B0-----:R-:W-:-:S05]  /*0820*/  IMAD.WIDE R6, R195, 0x4, R4 ;  /* 0x00000004c3067825 */ /* 0x001fca00078e0204 */
[----:B-1----:R0:W3:Y:S01]  /*0830*/  @!P3 LDG.E R3, desc[UR14][R6.64] ;  /* 0x0000000e0603b981 */ /* 0x0020e2000c1e1900 */
[--C-:B------:R-:W-:Y:S01]  /*0840*/  IMAD.WIDE R8, R199, 0x4, R4.reuse ;  /* 0x00000004c7087825 */ /* 0x100fe200078e0204 */
[----:B------:R-:W-:Y:S02]  /*0850*/  IADD3 R14, PT, PT, R12, R149, RZ ;  /* 0x000000950c0e7210 */ /* 0x000fe40007ffe0ff */
[----:B--2---:R-:W-:Y:S01]  /*0860*/  ISETP.GE.OR P3, PT, R193, R205, P0 ;  /* 0x000000cdc100720c */ /* 0x004fe20000766670 */
[----:B------:R-:W-:Y:S01]  /*0870*/  IMAD.WIDE R10, R196, 0x4, R4 ;  /* 0x00000004c40a7825 */ /* 0x000fe200078e0204 */
[CC--:B------:R-:W-:Y:S01]  /*0880*/  IADD3 R16, PT, PT, R14.reuse, R149.reuse, RZ ;  /* 0x000000950e107210 */ /* 0x0c0fe20007ffe0ff */
[----:B------:R1:W2:Y:S01]  /*0890*/  @!P5 LDG.E R20, desc[UR14][R8.64] ;  /* 0x0000000e0814d981 */ /* 0x0002a2000c1e1900 */
[----:B------:R-:W-:Y:S02]  /*08a0*/  ISETP.GE.OR P5, PT, R14, UR18, P1 ;  /* 0x000000120e007c0c */ /* 0x000fe40008fa6670 */
[----:B------:R-:W-:Y:S01]  /*08b0*/  ISETP.GE.OR P4, PT, R12, UR18, P1 ;  /* 0x000000120c007c0c */ /* 0x000fe20008f86670 */
[----:B------:R-:W4:Y:S01]  /*08c0*/  @!P6 LDG.E R21, desc[UR14][R10.64] ;  /* 0x0000000e0a15e981 */ /* 0x000f22000c1e1900 */
[----:B------:R-:W-:-:S02]  /*08d0*/  IADD3 R12, PT, PT, R16, R149, RZ ;  /* 0x00000095100c7210 */ /* 0x000fc40007ffe0ff */
[----:B------:R-:W-:-:S03]  /*08e0*/  ISETP.GE.OR P6, PT, R16, UR18, P1 ;  /* 0x0000001210007c0c */ /* 0x000fc60008fc6670 */
[----:B------:R-:W5:Y:S01]  /*08f0*/  @!P3 LDC.64 R14, c[0x0][0x388] ;  /* 0x0000e200ff0ebb82 */ /* 0x000f620000000a00 */
[-C--:B------:R-:W-:Y:S02]  /*0900*/  IADD3 R16, PT, PT, R193, R178.reuse, RZ ;  /* 0x000000b2c1107210 */ /* 0x080fe40007ffe0ff */
[----:B------:R-:W-:Y:S01]  /*0910*/  CS2R R22, SRZ ;  /* 0x0000000000167805 */ /* 0x000fe2000001ff00 */
[----:B0-----:R-:W-:Y:S01]  /*0920*/  IMAD.WIDE R6, R207, 0x4, R4 ;  /* 0x00000004cf067825 */ /* 0x001fe200078e0204 */
[-C--:B------:R-:W-:Y:S02]  /*0930*/  IADD3 R17, PT, PT, R16, R178.reuse, RZ ;  /* 0x000000b210117210 */ /* 0x080fe40007ffe0ff */
[----:B------:R-:W-:Y:S02]  /*0940*/  ISETP.GE.OR P1, PT, R12, UR18, P1 ;  /* 0x000000120c007c0c */ /* 0x000fe40008f26670 */
[----:B------:R0:W4:Y:S01]  /*0950*/  @!P2 LDG.E R22, desc[UR14][R6.64] ;  /* 0x0000000e0616a981 */ /* 0x000122000c1e1900 */
[----:B------:R-:W-:-:S02]  /*0960*/  IADD3 R18, PT, PT, R17, R178, RZ ;  /* 0x000000b211127210 */ /* 0x000fc40007ffe0ff */
[-C--:B------:R-:W-:Y:S02]  /*0970*/  ISETP.GE.OR P2, PT, R16, R205.reuse, P0 ;  /* 0x000000cd1000720c */ /* 0x080fe40000746670 */
[-C--:B------:R-:W-:Y:S02]  /*0980*/  IADD3 R16, PT, PT, R18, R178.reuse, RZ ;  /* 0x000000b212107210 */ /* 0x080fe40007ffe0ff */
[----:B------:R-:W-:Y:S01]  /*0990*/  CS2R R24, SRZ ;  /* 0x0000000000187805 */ /* 0x000fe2000001ff00 */
[--C-:B-1----:R-:W-:Y:S01]  /*09a0*/  IMAD.WIDE R8, R213, 0x4, R4.reuse ;  /* 0x00000004d5087825 */ /* 0x102fe200078e0204 */
[----:B------:R-:W-:Y:S02]  /*09b0*/  CS2R R26, SRZ ;  /* 0x00000000001a7805 */ /* 0x000fe4000001ff00 */
[-C--:B0-----:R-:W-:Y:S01]  /*09c0*/  IADD3 R6, PT, PT, R16, R178.reuse, RZ ;  /* 0x000000b210067210 */ /* 0x081fe20007ffe0ff */
[--C-:B------:R-:W-:Y:S01]  /*09d0*/  IMAD.WIDE R10, R214, 0x4, R4.reuse ;  /* 0x00000004d60a7825 */ /* 0x100fe200078e0204 */
[----:B------:R-:W-:Y:S01]  /*09e0*/  CS2R R28, SRZ ;  /* 0x00000000001c7805 */ /* 0x000fe2000001ff00 */
[----:B------:R-:W4:Y:S02]  /*09f0*/  @!P4 LDG.E R23, desc[UR14][R8.64] ;  /* 0x0000000e0817c981 */ /* 0x000f24000c1e1900 */
[--C-:B------:R-:W-:Y:S01]  /*0a00*/  IMAD.WIDE R12, R220, 0x4, R4.reuse ;  /* 0x00000004dc0c7825 */ /* 0x100fe200078e0204 */
[----:B------:R-:W-:Y:S01]  /*0a10*/  IADD3 R7, PT, PT, R6, R178, RZ ;  /* 0x000000b206077210 */ /* 0x000fe20007ffe0ff */
[----:B------:R-:W4:Y:S02]  /*0a20*/  @!P5 LDG.E R24, desc[UR14][R10.64] ;  /* 0x0000000e0a18d981 */ /* 0x000f24000c1e1900 */
[----:B------:R-:W-:Y:S01]  /*0a30*/  IMAD.WIDE R4, R226, 0x4, R4 ;  /* 0x00000004e2047825 */ /* 0x000fe200078e0204 */
[----:B------:R-:W-:Y:S01]  /*0a40*/  ISETP.GE.OR P5, PT, R17, R205, P0 ;  /* 0x000000cd1100720c */ /* 0x000fe200007a6670 */
[----:B------:R0:W4:Y:S02]  /*0a50*/  @!P6 LDG.E R25, desc[UR14][R12.64] ;  /* 0x0000000e0c19e981 */ /* 0x000124000c1e1900 */
[----:B-----5:R-:W-:-:S02]  /*0a60*/  @!P3 IMAD.WIDE R14, R234, 0x4, R14 ;  /* 0x00000004ea0eb825 */ /* 0x020fc400078e020e */
[----:B------:R1:W5:Y:S01]  /*0a70*/  @!P1 LDG.E R26, desc[UR14][R4.64] ;  /* 0x0000000e041a9981 */ /* 0x000362000c1e1900 */
[-C--:B------:R-:W-:Y:S02]  /*0a80*/  ISETP.GE.OR P1, PT, R6, R205.reuse, P0 ;  /* 0x000000cd0600720c */ /* 0x080fe40000726670 */
[-C--:B------:R-:W-:Y:S01]  /*0a90*/  ISETP.GE.OR P4, PT, R18, R205.reuse, P0 ;  /* 0x000000cd1200720c */ /* 0x080fe20000786670 */
[----:B------:R1:W5:Y:S01]  /*0aa0*/  @!P3 LDG.E R28, desc[UR14][R14.64] ;  /* 0x0000000e0e1cb981 */ /* 0x000362000c1e1900 */
[C---:B------:R-:W-:Y:S02]  /*0ab0*/  IADD3 R6, PT, PT, R7.reuse, R178, RZ ;  /* 0x000000b207067210 */ /* 0x040fe40007ffe0ff */
[-C--:B------:R-:W-:Y:S01]  /*0ac0*/  ISETP.GE.OR P6, PT, R16, R205.reuse, P0 ;  /* 0x000000cd1000720c */ /* 0x080fe200007c6670 */
[----:B------:R-:W1:Y:S01]  /*0ad0*/  @!P5 LDC.64 R18, c[0x0][0x388] ;  /* 0x0000e200ff12db82 */ /* 0x000e620000000a00 */
[-C--:B------:R-:W-:Y:S02]  /*0ae0*/  ISETP.GE.OR P3, PT, R7, R205.reuse, P0 ;  /* 0x000000cd0700720c */ /* 0x080fe40000766670 */
[----:B------:R-:W-:-:S05]  /*0af0*/  ISETP.GE.OR P0, PT, R6, R205, P0 ;  /* 0x000000cd0600720c */ /* 0x000fca0000706670 */
[----:B------:R-:W1:Y:S08]  /*0b00*/  @!P2 LDC.64 R16, c[0x0][0x388] ;  /* 0x0000e200ff10ab82 */ /* 0x000e700000000a00 */
[----:B0-----:R-:W0:Y:S08]  /*0b10*/  @!P4 LDC.64 R12, c[0x0][0x388] ;  /* 0x0000e200ff0ccb82 */ /* 0x001e300000000a00 */
[----:B------:R-:W0:Y:S08]  /*0b20*/  @!P6 LDC.64 R10, c[0x0][0x388] ;  /* 0x0000e200ff0aeb82 */ /* 0x000e300000000a00 */
[----:B------:R-:W0:Y:S08]  /*0b30*/  @!P1 LDC.64 R8, c[0x0][0x388] ;  /* 0x0000e200ff089b82 */ /* 0x000e300000000a00 */
[----:B------:R-:W0:Y:S08]  /*0b40*/  @!P3 LDC.64 R6, c[0x0][0x388] ;  /* 0x0000e200ff06bb82 */ /* 0x000e300000000a00 */
[----:B-1----:R-:W1:Y:S01]  /*0b50*/  @!P0 LDC.64 R4, c[0x0][0x388] ;  /* 0x0000e200ff048b82 */ /* 0x002e620000000a00 */
[----:B------:R-:W-:-:S02]  /*0b60*/  HFMA2 R36, -RZ, RZ, 0, 0 ;  /* 0x00000000ff247431 */ /* 0x000fc400000001ff */
[----:B------:R-:W-:Y:S01]  /*0b70*/  @!P2 IMAD.WIDE R14, R198, 0x4, R16 ;  /* 0x00000004c60ea825 */ /* 0x000fe200078e0210 */
[----:B------:R-:W-:-:S03]  /*0b80*/  CS2R R30, SRZ ;  /* 0x00000000001e7805 */ /* 0x000fc6000001ff00 */
[----:B------:R-:W-:Y:S01]  /*0b90*/  @!P5 IMAD.WIDE R16, R200, 0x4, R18 ;  /* 0x00000004c810d825 */ /* 0x000fe200078e0212 */
[----:B------:R-:W-:Y:S01]  /*0ba0*/  MOV R18, RZ ;  /* 0x000000ff00127202 */ /* 0x000fe20000000f00 */
[----:B------:R-:W5:Y:S02]  /*0bb0*/  @!P2 LDG.E R27, desc[UR14][R14.64] ;  /* 0x0000000e0e1ba981 */ /* 0x000f64000c1e1900 */
[----:B0-----:R-:W-:Y:S01]  /*0bc0*/  @!P4 IMAD.WIDE R12, R206, 0x4, R12 ;  /* 0x00000004ce0cc825 */ /* 0x001fe200078e020c */
[----:B------:R-:W-:Y:S01]  /*0bd0*/  MOV R38, RZ ;  /* 0x000000ff00267202 */ /* 0x000fe20000000f00 */
[----:B------:R-:W5:Y:S02]  /*0be0*/  @!P5 LDG.E R29, desc[UR14][R16.64] ;  /* 0x0000000e101dd981 */ /* 0x000f64000c1e1900 */
[----:B------:R-:W-:Y:S02]  /*0bf0*/  @!P6 IMAD.WIDE R10, R232, 0x4, R10 ;  /* 0x00000004e80ae825 */ /* 0x000fe400078e020a */
[----:B------:R0:W5:Y:S02]  /*0c00*/  @!P4 LDG.E R30, desc[UR14][R12.64] ;  /* 0x0000000e0c1ec981 */ /* 0x000164000c1e1900 */
[----:B------:R-:W-:-:S02]  /*0c10*/  @!P1 IMAD.WIDE R8, R204, 0x4, R8 ;  /* 0x00000004cc089825 */ /* 0x000fc400078e0208 */
[----:B------:R0:W5:Y:S02]  /*0c20*/  @!P6 LDG.E R18, desc[UR14][R10.64] ;  /* 0x0000000e0a12e981 */ /* 0x000164000c1e1900 */
[----:B------:R-:W-:Y:S02]  /*0c30*/  @!P3 IMAD.WIDE R6, R203, 0x4, R6 ;  /* 0x00000004cb06b825 */ /* 0x000fe400078e0206 */
[----:B------:R0:W5:Y:S02]  /*0c40*/  @!P1 LDG.E R36, desc[UR14][R8.64] ;  /* 0x0000000e08249981 */ /* 0x000164000c1e1900 */
[----:B-1----:R-:W-:Y:S02]  /*0c50*/  @!P0 IMAD.WIDE R4, R202, 0x4, R4 ;  /* 0x00000004ca048825 */ /* 0x002fe400078e0204 */
[----:B------:R1:W5:Y:S04]  /*0c60*/  @!P3 LDG.E R38, desc[UR14][R6.64] ;  /* 0x0000000e0626b981 */ /* 0x000368000c1e1900 */
[----:B------:R1:W5:Y:S01]  /*0c70*/  @!P0 LDG.E R31, desc[UR14][R4.64] ;  /* 0x0000000e041f8981 */ /* 0x000362000c1e1900 */
[----:B0-----:R-:W-:-:S02]  /*0c80*/  LEA R12, R149, R210, 0x7 ;  /* 0x000000d2950c7211 */ /* 0x001fc400078e38ff */
[C---:B------:R-:W-:Y:S02]  /*0c90*/  LEA R13, R149.reuse, R210, 0x6 ;  /* 0x000000d2950d7211 */ /* 0x040fe400078e30ff */
[C---:B------:R-:W-:Y:S02]  /*0ca0*/  LEA R15, R149.reuse, R12, 0x6 ;  /* 0x0000000c950f7211 */ /* 0x040fe400078e30ff */
[C---:B------:R-:W-:Y:S02]  /*0cb0*/  LEA R11, R149.reuse, R216, 0x6 ;  /* 0x000000d8950b7211 */ /* 0x040fe400078e30ff */
[C---:B------:R-:W-:Y:S02]  /*0cc0*/  LEA R8, R178.reuse, R209, 0x2 ;  /* 0x000000d1b2087211 */ /* 0x040fe400078e10ff */
[----:B-1----:R-:W-:Y:S02]  /*0cd0*/  LEA R7, R149, R222, 0x6 ;  /* 0x000000de95077211 */ /* 0x002fe400078e30ff */
[----:B------:R-:W-:-:S02]  /*0ce0*/  LEA R4, R178, R8, 0x2 ;  /* 0x00000008b2047211 */ /* 0x000fc400078e10ff */
[----:B------:R-:W-:Y:S02]  /*0cf0*/  LEA R40, R178, R227, 0x2 ;  /* 0x000000e3b2287211 */ /* 0x000fe400078e10ff */
[CC--:B------:R-:W-:Y:S02]  /*0d00*/  LEA R104, R149.reuse, R208.reuse, 0x6 ;  /* 0x000000d095687211 */ /* 0x0c0fe400078e30ff */
[CC--:B------:R-:W-:Y:S02]  /*0d10*/  LEA R108, R149.reuse, R208.reuse, 0x7 ;  /* 0x000000d0956c7211 */ /* 0x0c0fe400078e38ff */
[C---:B------:R-:W-:Y:S02]  /*0d20*/  LEA R116, R149.reuse, R208, 0x8 ;  /* 0x000000d095747211 */ /* 0x040fe400078e40ff */
[----:B------:R-:W-:Y:S01]  /*0d30*/  LEA R128, R149, R224, 0x6 ;  /* 0x000000e095807211 */ /* 0x000fe200078e30ff */
[----:B---3--:R-:W-:Y:S04]  /*0d40*/  STS [R210], R3 ;  /* 0x00000003d2007388 */ /* 0x008fe80000000800 */
[----:B--2---:R-:W-:Y:S04]  /*0d50*/  STS [R13], R20 ;  /* 0x000000140d007388 */ /* 0x004fe80000000800 */
[----:B----4-:R-:W-:Y:S04]  /*0d60*/  STS [R12], R21 ;  /* 0x000000150c007388 */ /* 0x010fe80000000800 */
[----:B------:R-:W-:Y:S04]  /*0d70*/  STS [R15], R22 ;  /* 0x000000160f007388 */ /* 0x000fe80000000800 */
[----:B------:R-:W-:Y:S04]  /*0d80*/  STS [R216], R23 ;  /* 0x00000017d8007388 */ /* 0x000fe80000000800 */
[----:B------:R-:W-:Y:S04]  /*0d90*/  STS [R11], R24 ;  /* 0x000000180b007388 */ /* 0x000fe80000000800 */
[----:B------:R-:W-:Y:S04]  /*0da0*/  STS [R222], R25 ;  /* 0x00000019de007388 */ /* 0x000fe80000000800 */
[----:B-----5:R-:W-:Y:S04]  /*0db0*/  STS [R7], R26 ;  /* 0x0000001a07007388 */ /* 0x020fe80000000800 */
[----:B------:R-:W-:Y:S04]  /*0dc0*/  STS [R209], R28 ;  /* 0x0000001cd1007388 */ /* 0x000fe80000000800 */
[----:B------:R-:W-:Y:S04]  /*0dd0*/  STS [R8], R27 ;  /* 0x0000001b08007388 */ /* 0x000fe80000000800 */
[----:B------:R-:W-:Y:S04]  /*0de0*/  STS [R4], R29 ;  /* 0x0000001d04007388 */ /* 0x000fe80000000800 */
[----:B------:R-:W-:Y:S04]  /*0df0*/  STS [R221], R30 ;  /* 0x0000001edd007388 */ /* 0x000fe80000000800 */
[----:B------:R-:W-:Y:S04]  /*0e00*/  STS [R223], R18 ;  /* 0x00000012df007388 */ /* 0x000fe80000000800 */
[----:B------:R-:W-:Y:S04]  /*0e10*/  STS [R225], R36 ;  /* 0x00000024e1007388 */ /* 0x000fe80000000800 */
[----:B------:R-:W-:Y:S04]  /*0e20*/  STS [R227], R38 ;  /* 0x00000026e3007388 */ /* 0x000fe80000000800 */
[----:B------:R-:W-:Y:S01]  /*0e30*/  STS [R40], R31 ;  /* 0x0000001f28007388 */ /* 0x000fe20000000800 */
[----:B------:R-:W-:Y:S06]  /*0e40*/  BAR.SYNC.DEFER_BLOCKING 0x0 ;  /* 0x0000000000007b1d */ /* 0x000fec0000010000 */
[----:B------:R-:W-:Y:S04]  /*0e50*/  LDS R3, [R211] ;  /* 0x00000000d3037984 */ /* 0x000fe80000000800 */
[----:B------:R-:W0:Y:S04]  /*0e60*/  LDS.128 R4, [R208] ;  /* 0x00000000d0047984 */ /* 0x000e280000000c00 */
[----:B------:R-:W1:Y:S04]  /*0e70*/  LDS.128 R32, [R104] ;  /* 0x0000000068207984 */ /* 0x000e680000000c00 */
[----:B------:R-:W2:Y:S04]  /*0e80*/  LDS.128 R8, [R108] ;  /* 0x000000006c087984 */ /* 0x000ea80000000c00 */
[----:B------:R-:W3:Y:S04]  /*0e90*/  LDS.128 R12, [R212] ;  /* 0x00000000d40c7984 */ /* 0x000ee80000000c00 */
[----:B------:R-:W4:Y:S04]  /*0ea0*/  LDS.128 R16, [R116] ;  /* 0x0000000074107984 */ /* 0x000f280000000c00 */
[----:B------:R-:W5:Y:S04]  /*0eb0*/  LDS.128 R20, [R218] ;  /* 0x00000000da147984 */ /* 0x000f680000000c00 */
[----:B------:R-:W5:Y:S04]  /*0ec0*/  LDS.128 R24, [R224] ;  /* 0x00000000e0187984 */ /* 0x000f680000000c00 */
[----:B------:R-:W5:Y:S04]  /*0ed0*/  LDS.128 R28, [R128] ;  /* 0x00000000801c7984 */ /* 0x000f680000000c00 */
[----:B------:R-:W5:Y:S04]  /*0ee0*/  LDS R70, [R211+0x200] ;  /* 0x00020000d3467984 */ /* 0x000f680000000800 */
[----:B------:R-:W5:Y:S04]  /*0ef0*/  LDS R69, [R211+0x400] ;  /* 0x00040000d3457984 */ /* 0x000f680000000800 */
[----:B------:R-:W5:Y:S04]  /*0f00*/  LDS R72, [R211+0x600] ;  /* 0x00060000d3487984 */ /* 0x000f680000000800 */
[----:B------:R-:W-:Y:S04]  /*0f10*/  LDS R71, [R211+0x800] ;  /* 0x00080000d3477984 */ /* 0x000fe80000000800 */
[----:B------:R-:W5:Y:S04]  /*0f20*/  LDS.128 R36, [R208+0x10] ;  /* 0x00001000d0247984 */ /* 0x000f680000000c00 */
[----:B------:R-:W5:Y:S04]  /*0f30*/  LDS.128 R40, [R104+0x10] ;  /* 0x0000100068287984 */ /* 0x000f680000000c00 */
[----:B------:R-:W5:Y:S04]  /*0f40*/  LDS.128 R44, [R108+0x10] ;  /* 0x000010006c2c7984 */ /* 0x000f680000000c00 */
[----:B------:R-:W5:Y:S04]  /*0f50*/  LDS.128 R48, [R212+0x10] ;  /* 0x00001000d4307984 */ /* 0x000f680000000c00 */
[----:B------:R-:W5:Y:S04]  /*0f60*/  LDS.128 R52, [R116+0x10] ;  /* 0x0000100074347984 */ /* 0x000f680000000c00 */
[----:B------:R-:W5:Y:S04]  /*0f70*/  LDS.128 R56, [R218+0x10] ;  /* 0x00001000da387984 */ /* 0x000f680000000c00 */
[----:B------:R-:W5:Y:S04]  /*0f80*/  LDS.128 R60, [R224+0x10] ;  /* 0x00001000e03c7984 */ /* 0x000f680000000c00 */
[----:B------:R-:W5:Y:S04]  /*0f90*/  LDS.128 R64, [R128+0x10] ;  /* 0x0000100080407984 */ /* 0x000f680000000c00 */
[----:B------:R-:W5:Y:S01]  /*0fa0*/  LDS R100, [R211+0xa00] ;  /* 0x000a0000d3647984 */ /* 0x000f620000000800 */
[----:B0-----:R-:W-:Y:S01]  /*0fb0*/  FFMA R68, R4, R3, RZ ;  /* 0x0000000304447223 */ /* 0x001fe200000000ff */
[C---:B-1----:R-:W-:Y:S01]  /*0fc0*/  FFMA R73, R3.reuse, R32, RZ ;  /* 0x0000002003497223 */ /* 0x042fe200000000ff */
[C---:B--2---:R-:W-:Y:S01]  /*0fd0*/  FFMA R76, R3.reuse, R8, RZ ;  /* 0x00000008034c7223 */ /* 0x044fe200000000ff */
[C---:B---3--:R-:W-:Y:S01]  /*0fe0*/  FFMA R78, R3.reuse, R12, RZ ;  /* 0x0000000c034e7223 */ /* 0x048fe200000000ff */
[C---:B----4-:R-:W-:Y:S01]  /*0ff0*/  FFMA R80, R3.reuse, R16, RZ ;  /* 0x0000001003507223 */ /* 0x050fe200000000ff */
[C---:B-----5:R-:W-:Y:S01]  /*1000*/  FFMA R82, R3.reuse, R20, RZ ;  /* 0x0000001403527223 */ /* 0x060fe200000000ff */
[C---:B------:R-:W-:Y:S01]  /*1010*/  FFMA R84, R3.reuse, R24, RZ ;  /* 0x0000001803547223 */ /* 0x040fe200000000ff */
[----:B------:R-:W-:Y:S01]  /*1020*/  FFMA R86, R3, R28, RZ ;  /* 0x0000001c03567223 */ /* 0x000fe200000000ff */
[----:B------:R-:W-:Y:S01]  /*1030*/  FFMA R3, R5, R70, R68 ;  /* 0x0000004605037223 */ /* 0x000fe20000000044 */
[C---:B------:R-:W-:Y:S01]  /*1040*/  FFMA R74, R70.reuse, R33, R73 ;  /* 0x00000021464a7223 */ /* 0x040fe20000000049 */
[C---:B------:R-:W-:Y:S01]  /*1050*/  FFMA R75, R70.reuse, R9, R76 ;  /* 0x00000009464b7223 */ /* 0x040fe2000000004c */
[C---:B------:R-:W-:Y:S01]  /*1060*/  FFMA R77, R70.reuse, R13, R78 ;  /* 0x0000000d464d7223 */ /* 0x040fe2000000004e */
[C---:B------:R-:W-:Y:S01]  /*1070*/  FFMA R79, R70.reuse, R17, R80 ;  /* 0x00000011464f7223 */ /* 0x040fe20000000050 */
[C---:B------:R-:W-:Y:S01]  /*1080*/  FFMA R81, R70.reuse, R21, R82 ;  /* 0x0000001546517223 */ /* 0x040fe20000000052 */
[C---:B------:R-:W-:Y:S01]  /*1090*/  FFMA R83, R70.reuse, R25, R84 ;  /* 0x0000001946537223 */ /* 0x040fe20000000054 */
[----:B------:R-:W-:Y:S01]  /*10a0*/  FFMA R85, R70, R29, R86 ;  /* 0x0000001d46557223 */ /* 0x000fe20000000056 */
        /* <DEDUP_REMOVED lines=8> */
[----:B------:R-:W0:Y:S01]  /*1130*/  LDS R3, [R211+0xc00] ;  /* 0x000c0000d3037984 */ /* 0x000e220000000800 */
        /* <DEDUP_REMOVED lines=8> */
[----:B------:R-:W1:Y:S01]  /*11c0*/  LDS R106, [R211+0xe00] ;  /* 0x000e0000d36a7984 */ /* 0x000e620000000800 */
        /* <DEDUP_REMOVED lines=8> */
[----:B------:R-:W-:Y:S04]  /*1250*/  LDS R107, [R211+0x1000] ;  /* 0x00100000d36b7984 */ /* 0x000fe80000000800 */
[----:B------:R-:W2:Y:S04]  /*1260*/  LDS.128 R68, [R208+0x20] ;  /* 0x00002000d0447984 */ /* 0x000ea80000000c00 */
[----:B------:R-:W3:Y:S04]  /*1270*/  LDS.128 R72, [R104+0x20] ;  /* 0x0000200068487984 */ /* 0x000ee80000000c00 */
[----:B------:R-:W4:Y:S04]  /*1280*/  LDS.128 R76, [R108+0x20] ;  /* 0x000020006c4c7984 */ /* 0x000f280000000c00 */
[----:B------:R-:W5:Y:S04]  /*1290*/  LDS.128 R80, [R212+0x20] ;  /* 0x00002000d4507984 */ /* 0x000f680000000c00 */
[----:B------:R-:W5:Y:S04]  /*12a0*/  LDS.128 R84, [R116+0x20] ;  /* 0x0000200074547984 */ /* 0x000f680000000c00 */
[----:B------:R-:W5:Y:S04]  /*12b0*/  LDS.128 R88, [R218+0x20] ;  /* 0x00002000da587984 */ /* 0x000f680000000c00 */
[----:B------:R-:W5:Y:S04]  /*12c0*/  LDS.128 R92, [R224+0x20] ;  /* 0x00002000e05c7984 */ /* 0x000f680000000c00 */
[----:B------:R-:W5:Y:S04]  /*12d0*/  LDS.128 R96, [R128+0x20] ;  /* 0x0000200080607984 */ /* 0x000f680000000c00 */
[----:B------:R-:W5:Y:S04]  /*12e0*/  LDS R110, [R211+0x1200] ;  /* 0x00120000d36e7984 */ /* 0x000f680000000800 */
[----:B------:R-:W5:Y:S01]  /*12f0*/  LDS R105, [R211+0x1400] ;  /* 0x00140000d3697984 */ /* 0x000f620000000800 */
[----:B------:R-:W-:-:S03]  /*1300*/  FFMA R109, R37, R100, R102 ;  /* 0x00000064256d7223 */ /* 0x000fc60000000066 */
[----:B------:R-:W5:Y:S01]  /*1310*/  LDS R240, [R211+0x1600] ;  /* 0x00160000d3f07984 */ /* 0x000f620000000800 */
        /* <DEDUP_REMOVED lines=8> */
[----:B------:R-:W5:Y:S04]  /*13a0*/  LDS.128 R100, [R208+0x30] ;  /* 0x00003000d0647984 */ /* 0x000f680000000c00 */
[----:B------:R-:W5:Y:S04]  /*13b0*/  LDS R238, [R211+0x1a00] ;  /* 0x001a0000d3ee7984 */ /* 0x000f680000000800 */
[----:B------:R-:W5:Y:S01]  /*13c0*/  LDS R233, [R211+0x1c00] ;  /* 0x001c0000d3e97984 */ /* 0x000f620000000800 */
[----:B0-----:R-:W-:-:S03]  /*13d0*/  FFMA R112, R38, R3, R109 ;  /* 0x0000000326707223 */ /* 0x001fc6000000006d */
[----:B------:R-:W0:Y:S01]  /*13e0*/  LDS R236, [R211+0x1e00] ;  /* 0x001e0000d3ec7984 */ /* 0x000e220000000800 */
[C---:B------:R-:W-:Y:S01]  /*13f0*/  FFMA R111, R3.reuse, R42, R114 ;  /* 0x0000002a036f7223 */ /* 0x040fe20000000072 */
[C---:B------:R-:W-:Y:S01]  /*1400*/  FFMA R118, R3.reuse, R46, R113 ;  /* 0x0000002e03767223 */ /* 0x040fe20000000071 */
[C---:B------:R-:W-:Y:S01]  /*1410*/  FFMA R120, R3.reuse, R50, R115 ;  /* 0x0000003203787223 */ /* 0x040fe20000000073 */
[C---:B------:R-:W-:Y:S01]  /*1420*/  FFMA R122, R3.reuse, R54, R117 ;  /* 0x00000036037a7223 */ /* 0x040fe20000000075 */
[C---:B------:R-:W-:Y:S01]  /*1430*/  FFMA R124, R3.reuse, R58, R119 ;  /* 0x0000003a037c7223 */ /* 0x040fe20000000077 */
[C---:B------:R-:W-:Y:S01]  /*1440*/  FFMA R126, R3.reuse, R62, R121 ;  /* 0x0000003e037e7223 */ /* 0x040fe20000000079 */
[----:B------:R-:W-:Y:S01]  /*1450*/  FFMA R130, R3, R66, R123 ;  /* 0x0000004203827223 */ /* 0x000fe2000000007b */
[----:B-1----:R-:W-:Y:S01]  /*1460*/  FFMA R109, R39, R106, R112 ;  /* 0x0000006a276d7223 */ /* 0x002fe20000000070 */
[C---:B------:R-:W-:Y:S01]  /*1470*/  FFMA R114, R106.reuse, R43, R111 ;  /* 0x0000002b6a727223 */ /* 0x040fe2000000006f */
[C---:B------:R-:W-:Y:S01]  /*1480*/  FFMA R111, R106.reuse, R47, R118 ;  /* 0x0000002f6a6f7223 */ /* 0x040fe20000000076 */
[C---:B------:R-:W-:Y:S01]  /*1490*/  FFMA R113, R106.reuse, R51, R120 ;  /* 0x000000336a717223 */ /* 0x040fe20000000078 */
[C---:B------:R-:W-:Y:S01]  /*14a0*/  FFMA R115, R106.reuse, R55, R122 ;  /* 0x000000376a737223 */ /* 0x040fe2000000007a */
[C---:B------:R-:W-:Y:S01]  /*14b0*/  FFMA R117, R106.reuse, R59, R124 ;  /* 0x0000003b6a757223 */ /* 0x040fe2000000007c */
[C---:B------:R-:W-:Y:S01]  /*14c0*/  FFMA R119, R106.reuse, R63, R126 ;  /* 0x0000003f6a777223 */ /* 0x040fe2000000007e */
[----:B------:R-:W-:Y:S01]  /*14d0*/  FFMA R121, R106, R67, R130 ;  /* 0x000000436a797223 */ /* 0x000fe20000000082 */
[----:B--2---:R-:W-:Y:S01]  /*14e0*/  FFMA R112, R68, R107, R109 ;  /* 0x0000006b44707223 */ /* 0x004fe2000000006d */
[----:B------:R-:W1:Y:S01]  /*14f0*/  LDS R3, [R215] ;  /* 0x00000000d7037984 */ /* 0x000e620000000800 */
[C---:B---3--:R-:W-:Y:S01]  /*1500*/  FFMA R109, R107.reuse, R72, R114 ;  /* 0x000000486b6d7223 */ /* 0x048fe20000000072 */
[C---:B----4-:R-:W-:Y:S01]  /*1510*/  FFMA R118, R107.reuse, R76, R111 ;  /* 0x0000004c6b767223 */ /* 0x050fe2000000006f */
[C---:B-----5:R-:W-:Y:S01]  /*1520*/  FFMA R120, R107.reuse, R80, R113 ;  /* 0x000000506b787223 */ /* 0x060fe20000000071 */
[C---:B------:R-:W-:Y:S01]  /*1530*/  FFMA R122, R107.reuse, R84, R115 ;  /* 0x000000546b7a7223 */ /* 0x040fe20000000073 */
[C---:B------:R-:W-:Y:S01]  /*1540*/  FFMA R124, R107.reuse, R88, R117 ;  /* 0x000000586b7c7223 */ /* 0x040fe20000000075 */
[C---:B------:R-:W-:Y:S01]  /*1550*/  FFMA R126, R107.reuse, R92, R119 ;  /* 0x0000005c6b7e7223 */ /* 0x040fe20000000077 */
[----:B------:R-:W-:Y:S01]  /*1560*/  FFMA R130, R107, R96, R121 ;  /* 0x000000606b827223 */ /* 0x000fe20000000079 */
[----:B------:R-:W-:Y:S01]  /*1570*/  FFMA R107, R69, R110, R112 ;  /* 0x0000006e456b7223 */ /* 0x000fe20000000070 */
[----:B------:R-:W2:Y:S03]  /*1580*/  LDS R106, [R215+0x200] ;  /* 0x00020000d76a7984 */ /* 0x000ea60000000800 */
[----:B------:R-:W-:Y:S01]  /*1590*/  FFMA R112, R70, R105, R107 ;  /* 0x0000006946707223 */ /* 0x000fe2000000006b */
[C---:B------:R-:W-:Y:S01]  /*15a0*/  FFMA R114, R110.reuse, R73, R109 ;  /* 0x000000496e727223 */ /* 0x040fe2000000006d */
[C---:B------:R-:W-:Y:S01]  /*15b0*/  FFMA R113, R110.reuse, R77, R118 ;  /* 0x0000004d6e717223 */ /* 0x040fe20000000076 */
[C---:B------:R-:W-:Y:S01]  /*15c0*/  FFMA R115, R110.reuse, R81, R120 ;  /* 0x000000516e737223 */ /* 0x040fe20000000078 */
[----:B------:R-:W-:Y:S01]  /*15d0*/  FFMA R107, R71, R240, R112 ;  /* 0x000000f0476b7223 */ /* 0x000fe20000000070 */
[C---:B------:R-:W-:Y:S01]  /*15e0*/  FFMA R117, R110.reuse, R85, R122 ;  /* 0x000000556e757223 */ /* 0x040fe2000000007a */
[C---:B------:R-:W-:Y:S01]  /*15f0*/  FFMA R119, R110.reuse, R89, R124 ;  /* 0x000000596e777223 */ /* 0x040fe2000000007c */
[C---:B------:R-:W-:Y:S01]  /*1600*/  FFMA R121, R110.reuse, R93, R126 ;  /* 0x0000005d6e797223 */ /* 0x040fe2000000007e */
[----:B------:R-:W-:Y:S01]  /*1610*/  FFMA R123, R110, R97, R130 ;  /* 0x000000616e7b7223 */ /* 0x000fe20000000082 */
[----:B------:R-:W-:Y:S01]  /*1620*/  FFMA R110, R100, R235, R107 ;  /* 0x000000eb646e7223 */ /* 0x000fe2000000006b */
[----:B------:R-:W3:Y:S01]  /*1630*/  LDS R109, [R215+0x400] ;  /* 0x00040000d76d7984 */ /* 0x000ee20000000800 */
        /* <DEDUP_REMOVED lines=8> */
[----:B------:R-:W4:Y:S03]  /*16c0*/  LDS R114, [R215+0x600] ;  /* 0x00060000d7727984 */ /* 0x000f260000000800 */
[----:B------:R-:W-:Y:S01]  /*16d0*/  FFMA R112, R102, R233, R105 ;  /* 0x000000e966707223 */ /* 0x000fe20000000069 */
[----:B------:R-:W5:Y:S03]  /*16e0*/  LDS R107, [R215+0x800] ;  /* 0x00080000d76b7984 */ /* 0x000f660000000800 */
[----:B0-----:R-:W-:Y:S01]  /*16f0*/  FFMA R105, R103, R236, R112 ;  /* 0x000000ec67697223 */ /* 0x001fe20000000070 */
[----:B------:R-:W-:Y:S04]  /*1700*/  LDS R237, [R215+0x1800] ;  /* 0x00180000d7ed7984 */ /* 0x000fe80000000800 */
        /* <DEDUP_REMOVED lines=8> */
[----:B------:R-:W-:Y:S01]  /*1790*/  FADD R192, R105, R192 ;  /* 0x000000c069c07221 */ /* 0x000fe20000000000 */
[----:B-1----:R-:W-:Y:S01]  /*17a0*/  FFMA R122, R4, R3, RZ ;  /* 0x00000003047a7223 */ /* 0x002fe200000000ff */
[----:B------:R-:W1:Y:S01]  /*17b0*/  LDS R105, [R215+0xc00] ;  /* 0x000c0000d7697984 */ /* 0x000e620000000800 */
[C---:B------:R-:W-:Y:S01]  /*17c0*/  FFMA R111, R3.reuse, R32, RZ ;  /* 0x00000020036f7223 */ /* 0x040fe200000000ff */
[C---:B------:R-:W-:Y:S01]  /*17d0*/  FFMA R244, R3.reuse, R8, RZ ;  /* 0x0000000803f47223 */ /* 0x040fe200000000ff */
[C---:B------:R-:W-:Y:S01]  /*17e0*/  FFMA R246, R3.reuse, R12, RZ ;  /* 0x0000000c03f67223 */ /* 0x040fe200000000ff */
[C---:B------:R-:W-:Y:S01]  /*17f0*/  FFMA R248, R3.reuse, R16, RZ ;  /* 0x0000001003f87223 */ /* 0x040fe200000000ff */
[C---:B------:R-:W-:Y:S01]  /*1800*/  FFMA R250, R3.reuse, R20, RZ ;  /* 0x0000001403fa7223 */ /* 0x040fe200000000ff */
[C---:B------:R-:W-:Y:S01]  /*1810*/  FFMA R252, R3.reuse, R24, RZ ;  /* 0x0000001803fc7223 */ /* 0x040fe200000000ff */
[----:B------:R-:W-:Y:S01]  /*1820*/  FFMA R123, R3, R28, RZ ;  /* 0x0000001c037b7223 */ /* 0x000fe200000000ff */
[----:B--2---:R-:W-:Y:S01]  /*1830*/  FFMA R3, R5, R106, R122 ;  /* 0x0000006a05037223 */ /* 0x004fe2000000007a */
        /* <DEDUP_REMOVED lines=8> */
[----:B------:R-:W2:Y:S01]  /*18c0*/  LDS R106, [R215+0xe00] ;  /* 0x000e0000d76a7984 */ /* 0x000ea20000000800 */
[----:B---3--:R-:W-:Y:S01]  /*18d0*/  FFMA R122, R6, R109, R3 ;  /* 0x0000006d067a7223 */ /* 0x008fe20000000003 */
[C---:B------:R-:W-:Y:S01]  /*18e0*/  FFMA R111, R109.reuse, R34, R242 ;  /* 0x000000226d6f7223 */ /* 0x040fe200000000f2 */
[C---:B------:R-:W-:Y:S01]  /*18f0*/  FFMA R250, R109.reuse, R22, R119 ;  /* 0x000000166dfa7223 */ /* 0x040fe20000000077 */
[C---:B------:R-:W-:Y:S01]  /*1900*/  FFMA R244, R109.reuse, R10, R113 ;  /* 0x0000000a6df47223 */ /* 0x040fe20000000071 */
[C---:B------:R-:W-:Y:S01]  /*1910*/  FFMA R246, R109.reuse, R14, R115 ;  /* 0x0000000e6df67223 */ /* 0x040fe20000000073 */
[C---:B------:R-:W-:Y:S01]  /*1920*/  FFMA R248, R109.reuse, R18, R117 ;  /* 0x000000126df87223 */ /* 0x040fe20000000075 */
[C---:B------:R-:W-:Y:S01]  /*1930*/  FFMA R252, R109.reuse, R26, R121 ;  /* 0x0000001a6dfc7223 */ /* 0x040fe20000000079 */
[----:B------:R-:W-:Y:S01]  /*1940*/  FFMA R123, R109, R30, R123 ;  /* 0x0000001e6d7b7223 */ /* 0x000fe2000000007b */
[----:B------:R-:W3:Y:S01]  /*1950*/  LDS R3, [R215+0x1000] ;  /* 0x00100000d7037984 */ /* 0x000ee20000000800 */
[C---:B----4-:R-:W-:Y:S01]  /*1960*/  FFMA R242, R114.reuse, R35, R111 ;  /* 0x0000002372f27223 */ /* 0x050fe2000000006f */
[C---:B------:R-:W-:Y:S01]  /*1970*/  FFMA R119, R114.reuse, R23, R250 ;  /* 0x0000001772777223 */ /* 0x040fe200000000fa */
[----:B------:R-:W-:Y:S01]  /*1980*/  FFMA R109, R7, R114, R122 ;  /* 0x00000072076d7223 */ /* 0x000fe2000000007a */
[C---:B------:R-:W-:Y:S01]  /*1990*/  FFMA R113, R114.reuse, R11, R244 ;  /* 0x0000000b72717223 */ /* 0x040fe200000000f4 */
[C---:B------:R-:W-:Y:S01]  /*19a0*/  FFMA R115, R114.reuse, R15, R246 ;  /* 0x0000000f72737223 */ /* 0x040fe200000000f6 */
[C---:B------:R-:W-:Y:S01]  /*19b0*/  FFMA R117, R114.reuse, R19, R248 ;  /* 0x0000001372757223 */ /* 0x040fe200000000f8 */
[C---:B------:R-:W-:Y:S01]  /*19c0*/  FFMA R121, R114.reuse, R27, R252 ;  /* 0x0000001b72797223 */ /* 0x040fe200000000fc */
[----:B------:R-:W-:Y:S01]  /*19d0*/  FFMA R123, R114, R31, R123 ;  /* 0x0000001f727b7223 */ /* 0x000fe2000000007b */
[----:B------:R-:W-:Y:S01]  /*19e0*/  LDS R241, [R217+0x1c00] ;  /* 0x001c0000d9f17984 */ /* 0x000fe20000000800 */
[C---:B-----5:R-:W-:Y:S01]  /*19f0*/  FFMA R111, R107.reuse, R40, R242 ;  /* 0x000000286b6f7223 */ /* 0x060fe200000000f2 */
[----:B------:R-:W-:-:S02]  /*1a00*/  FFMA R248, R107, R56, R119 ;  /* 0x000000386bf87223 */ /* 0x000fc40000000077 */
[----:B------:R-:W4:Y:S01]  /*1a10*/  LDS R114, [R215+0x1200] ;  /* 0x00120000d7727984 */ /* 0x000f220000000800 */
[----:B------:R-:W-:Y:S01]  /*1a20*/  FFMA R122, R36, R107, R109 ;  /* 0x0000006b247a7223 */ /* 0x000fe2000000006d */
[C---:B------:R-:W-:Y:S01]  /*1a30*/  FFMA R242, R107.reuse, R44, R113 ;  /* 0x0000002c6bf27223 */ /* 0x040fe20000000071 */
[C---:B------:R-:W-:Y:S01]  /*1a40*/  FFMA R244, R107.reuse, R48, R115 ;  /* 0x000000306bf47223 */ /* 0x040fe20000000073 */
[C---:B------:R-:W-:Y:S01]  /*1a50*/  FFMA R246, R107.reuse, R52, R117 ;  /* 0x000000346bf67223 */ /* 0x040fe20000000075 */
[C---:B------:R-:W-:Y:S01]  /*1a60*/  FFMA R250, R107.reuse, R60, R121 ;  /* 0x0000003c6bfa7223 */ /* 0x040fe20000000079 */
[----:B------:R-:W-:Y:S02]  /*1a70*/  FFMA R252, R107, R64, R123 ;  /* 0x000000406bfc7223 */ /* 0x000fe4000000007b */
[----:B------:R-:W5:Y:S01]  /*1a80*/  LDS R107, [R215+0x1400] ;  /* 0x00140000d76b7984 */ /* 0x000f620000000800 */
[----:B0-----:R-:W-:-:S03]  /*1a90*/  FFMA R117, R112, R57, R248 ;  /* 0x0000003970757223 */ /* 0x001fc600000000f8 */
[----:B------:R-:W0:Y:S01]  /*1aa0*/  LDS R248, [R215+0x1600] ;  /* 0x00160000d7f87984 */ /* 0x000e220000000800 */
[C---:B------:R-:W-:Y:S01]  /*1ab0*/  FFMA R115, R112.reuse, R53, R246 ;  /* 0x0000003570737223 */ /* 0x040fe200000000f6 */
[----:B------:R-:W-:-:S03]  /*1ac0*/  FFMA R113, R112, R49, R244 ;  /* 0x0000003170717223 */ /* 0x000fc600000000f4 */
[----:B-1----:R-:W-:Y:S01]  /*1ad0*/  FFMA R244, R105, R54, R115 ;  /* 0x0000003669f47223 */ /* 0x002fe20000000073 */
[----:B------:R-:W-:Y:S01]  /*1ae0*/  FFMA R109, R37, R112, R122 ;  /* 0x00000070256d7223 */ /* 0x000fe2000000007a */
[C---:B------:R-:W-:Y:S01]  /*1af0*/  FFMA R122, R112.reuse, R41, R111 ;  /* 0x00000029707a7223 */ /* 0x040fe2000000006f */
[----:B------:R-:W-:Y:S01]  /*1b00*/  FFMA R111, R112, R45, R242 ;  /* 0x0000002d706f7223 */ /* 0x000fe200000000f2 */
[----:B--2---:R-:W-:Y:S01]  /*1b10*/  FFMA R115, R106, R55, R244 ;  /* 0x000000376a737223 */ /* 0x004fe200000000f4 */
        /* <DEDUP_REMOVED lines=16> */
[----:B------:R-:W-:Y:S01]  /*1c20*/  FFMA R121, R106, R67, R252 ;  /* 0x000000436a797223 */ /* 0x000fe200000000fc */
[----:B------:R-:W2:Y:S01]  /*1c30*/  LDS R242, [R215+0x1e00] ;  /* 0x001e0000d7f27984 */ /* 0x000ea20000000800 */
[C---:B---3--:R-:W-:Y:S01]  /*1c40*/  FFMA R109, R3.reuse, R72, R112 ;  /* 0x00000048036d7223 */ /* 0x048fe20000000070 */
[----:B------:R-:W-:Y:S01]  /*1c50*/  FFMA R106, R68, R3, R105 ;  /* 0x00000003446a7223 */ /* 0x000fe20000000069 */
[C---:B------:R-:W-:Y:S01]  /*1c60*/  FFMA R112, R3.reuse, R76, R111 ;  /* 0x0000004c03707223 */ /* 0x040fe2000000006f */
[C---:B------:R-:W-:Y:S01]  /*1c70*/  FFMA R246, R3.reuse, R80, R113 ;  /* 0x0000005003f67223 */ /* 0x040fe20000000071 */
[C---:B------:R-:W-:Y:S01]  /*1c80*/  FFMA R250, R3.reuse, R84, R115 ;  /* 0x0000005403fa7223 */ /* 0x040fe20000000073 */
[C---:B------:R-:W-:Y:S01]  /*1c90*/  FFMA R252, R3.reuse, R88, R117 ;  /* 0x0000005803fc7223 */ /* 0x040fe20000000075 */
[C---:B------:R-:W-:Y:S01]  /*1ca0*/  FFMA R119, R3.reuse, R92, R119 ;  /* 0x0000005c03777223 */ /* 0x040fe20000000077 */
[----:B------:R-:W-:-:S02]  /*1cb0*/  FFMA R121, R3, R96, R121 ;  /* 0x0000006003797223 */ /* 0x000fc40000000079 */
[----:B------:R-:W3:Y:S01]  /*1cc0*/  LDS R3, [R217] ;  /* 0x00000000d9037984 */ /* 0x000ee20000000800 */
[----:B----4-:R-:W-:Y:S01]  /*1cd0*/  FFMA R105, R69, R114, R106 ;  /* 0x0000007245697223 */ /* 0x010fe2000000006a */
[----:B------:R-:W-:Y:S02]  /*1ce0*/  FFMA R111, R114, R77, R112 ;  /* 0x0000004d726f7223 */ /* 0x000fe40000000070 */
[----:B------:R-:W4:Y:S01]  /*1cf0*/  LDS R106, [R217+0x200] ;  /* 0x00020000d96a7984 */ /* 0x000f220000000800 */
[----:B-----5:R-:W-:-:S04]  /*1d00*/  FFMA R112, R70, R107, R105 ;  /* 0x0000006b46707223 */ /* 0x020fc80000000069 */
[----:B0-----:R-:W-:-:S04]  /*1d10*/  FFMA R105, R71, R248, R112 ;  /* 0x000000f847697223 */ /* 0x001fc80000000070 */
[----:B------:R-:W-:Y:S02]  /*1d20*/  FFMA R112, R100, R237, R105 ;  /* 0x000000ed64707223 */ /* 0x000fe40000000069 */
[----:B------:R-:W0:Y:S01]  /*1d30*/  LDS R105, [R217+0x400] ;  /* 0x00040000d9697984 */ /* 0x000e220000000800 */
[C---:B------:R-:W-:Y:S01]  /*1d40*/  FFMA R122, R114.reuse, R73, R109 ;  /* 0x00000049727a7223 */ /* 0x040fe2000000006d */
[C---:B------:R-:W-:Y:S01]  /*1d50*/  FFMA R113, R114.reuse, R81, R246 ;  /* 0x0000005172717223 */ /* 0x040fe200000000f6 */
[C---:B------:R-:W-:Y:S01]  /*1d60*/  FFMA R115, R114.reuse, R85, R250 ;  /* 0x0000005572737223 */ /* 0x040fe200000000fa */
[C---:B------:R-:W-:Y:S01]  /*1d70*/  FFMA R117, R114.reuse, R89, R252 ;  /* 0x0000005972757223 */ /* 0x040fe200000000fc */
[C---:B------:R-:W-:Y:S01]  /*1d80*/  FFMA R119, R114.reuse, R93, R119 ;  /* 0x0000005d72777223 */ /* 0x040fe20000000077 */
        /* <DEDUP_REMOVED lines=9> */
[----:B------:R-:W-:-:S03]  /*1e20*/  FFMA R125, R248, R87, R250 ;  /* 0x00000057f87d7223 */ /* 0x000fc600000000fa */
[----:B------:R-:W-:Y:S01]  /*1e30*/  FFMA R246, R102, R239, R107 ;  /* 0x000000ef66f67223 */ /* 0x000fe2000000006b */
[C---:B------:R-:W-:Y:S01]  /*1e40*/  FFMA R117, R248.reuse, R79, R114 ;  /* 0x0000004ff8757223 */ /* 0x040fe20000000072 */
[C---:B------:R-:W-:Y:S01]  /*1e50*/  FFMA R112, R248.reuse, R75, R109 ;  /* 0x0000004bf8707223 */ /* 0x040fe2000000006d */
[----:B------:R-:W1:Y:S01]  /*1e60*/  LDS R114, [R217+0x600] ;  /* 0x00060000d9727984 */ /* 0x000e620000000800 */
[----:B--2---:R-:W-:Y:S01]  /*1e70*/  FFMA R250, R103, R242, R246 ;  /* 0x000000f267fa7223 */ /* 0x004fe200000000f6 */
[C---:B------:R-:W-:Y:S01]  /*1e80*/  FFMA R122, R248.reuse, R83, R122 ;  /* 0x00000053f87a7223 */ /* 0x040fe2000000007a */
[----:B------:R-:W-:Y:S01]  /*1e90*/  FFMA R129, R248, R91, R252 ;  /* 0x0000005bf8817223 */ /* 0x000fe200000000fc */
[----:B------:R-:W2:Y:S01]  /*1ea0*/  LDS R107, [R217+0x800] ;  /* 0x00080000d96b7984 */ /* 0x000ea20000000800 */
[----:B------:R-:W-:Y:S01]  /*1eb0*/  FADD R191, R250, R191 ;  /* 0x000000bffabf7221 */ /* 0x000fe20000000000 */
[----:B---3--:R-:W-:Y:S01]  /*1ec0*/  FFMA R250, R4, R3, RZ ;  /* 0x0000000304fa7223 */ /* 0x008fe200000000ff */
[C---:B------:R-:W-:Y:S01]  /*1ed0*/  FFMA R246, R248.reuse, R95, R119 ;  /* 0x0000005ff8f67223 */ /* 0x040fe20000000077 */
[----:B------:R-:W-:Y:S01]  /*1ee0*/  FFMA R248, R248, R99, R121 ;  /* 0x00000063f8f87223 */ /* 0x000fe20000000079 */
[C---:B------:R-:W-:Y:S01]  /*1ef0*/  FFMA R111, R3.reuse, R32, RZ ;  /* 0x00000020036f7223 */ /* 0x040fe200000000ff */
[C---:B------:R-:W-:Y:S01]  /*1f00*/  FFMA R252, R3.reuse, R8, RZ ;  /* 0x0000000803fc7223 */ /* 0x040fe200000000ff */
[C---:B------:R-:W-:Y:S01]  /*1f10*/  FFMA R115, R3.reuse, R12, RZ ;  /* 0x0000000c03737223 */ /* 0x040fe200000000ff */
[C---:B------:R-:W-:Y:S01]  /*1f20*/  FFMA R119, R3.reuse, R16, RZ ;  /* 0x0000001003777223 */ /* 0x040fe200000000ff */
[C---:B------:R-:W-:Y:S01]  /*1f30*/  FFMA R121, R3.reuse, R20, RZ ;  /* 0x0000001403797223 */ /* 0x040fe200000000ff */
[C---:B------:R-:W-:Y:S01]  /*1f40*/  FFMA R123, R3.reuse, R24, RZ ;  /* 0x00000018037b7223 */ /* 0x040fe200000000ff */
[----:B------:R-:W-:Y:S01]  /*1f50*/  FFMA R3, R3, R28, RZ ;  /* 0x0000001c03037223 */ /* 0x000fe200000000ff */
[----:B----4-:R-:W-:-:S02]  /*1f60*/  FFMA R109, R5, R106, R250 ;  /* 0x0000006a056d7223 */ /* 0x010fc400000000fa */
[----:B------:R-:W3:Y:S01]  /*1f70*/  LDS R250, [R217+0xa00] ;  /* 0x000a0000d9fa7984 */ /* 0x000ee20000000800 */
[----:B------:R-:W-:-:S03]  /*1f80*/  FFMA R127, R106, R29, R3 ;  /* 0x0000001d6a7f7223 */ /* 0x000fc60000000003 */
[----:B------:R-:W4:Y:S01]  /*1f90*/  LDS R3, [R217+0xc00] ;  /* 0x000c0000d9037984 */ /* 0x000f220000000800 */
[C---:B------:R-:W-:Y:S01]  /*1fa0*/  FFMA R111, R106.reuse, R33, R111 ;  /* 0x000000216a6f7223 */ /* 0x040fe2000000006f */
[C---:B------:R-:W-:Y:S01]  /*1fb0*/  FFMA R113, R106.reuse, R9, R252 ;  /* 0x000000096a717223 */ /* 0x040fe200000000fc */
[C---:B------:R-:W-:Y:S01]  /*1fc0*/  FFMA R115, R106.reuse, R13, R115 ;  /* 0x0000000d6a737223 */ /* 0x040fe20000000073 */
[C---:B------:R-:W-:Y:S01]  /*1fd0*/  FFMA R119, R106.reuse, R17, R119 ;  /* 0x000000116a777223 */ /* 0x040fe20000000077 */
[C---:B------:R-:W-:Y:S01]  /*1fe0*/  FFMA R121, R106.reuse, R21, R121 ;  /* 0x000000156a797223 */ /* 0x040fe20000000079 */
[----:B------:R-:W-:Y:S02]  /*1ff0*/  FFMA R123, R106, R25, R123 ;  /* 0x000000196a7b7223 */ /* 0x000fe4000000007b */
[----:B------:R-:W5:Y:S01]  /*2000*/  LDS R106, [R217+0xe00] ;  /* 0x000e0000d96a7984 */ /* 0x000f620000000800 */
[----:B0-----:R-:W-:Y:S01]  /*2010*/  FFMA R252, R6, R105, R109 ;  /* 0x0000006906fc7223 */ /* 0x001fe2000000006d */
[----:B------:R-:W-:-:S02]  /*2020*/  FFMA R109, R105, R10, R113 ;  /* 0x0000000a696d7223 */ /* 0x000fc40000000071 */
[----:B------:R-:W0:Y:S01]  /*2030*/  LDS R113, [R217+0x1000] ;  /* 0x00100000d9717984 */ /* 0x000e220000000800 */
[C---:B------:R-:W-:Y:S01]  /*2040*/  FFMA R123, R105.reuse, R26, R123 ;  /* 0x0000001a697b7223 */ /* 0x040fe2000000007b */
[C---:B------:R-:W-:Y:S01]  /*2050*/  FFMA R111, R105.reuse, R34, R111 ;  /* 0x00000022696f7223 */ /* 0x040fe2000000006f */
[C---:B------:R-:W-:Y:S01]  /*2060*/  FFMA R115, R105.reuse, R14, R115 ;  /* 0x0000000e69737223 */ /* 0x040fe20000000073 */
[C---:B------:R-:W-:Y:S01]  /*2070*/  FFMA R119, R105.reuse, R18, R119 ;  /* 0x0000001269777223 */ /* 0x040fe20000000077 */
[C---:B------:R-:W-:Y:S01]  /*2080*/  FFMA R121, R105.reuse, R22, R121 ;  /* 0x0000001669797223 */ /* 0x040fe20000000079 */
[C---:B-1----:R-:W-:Y:S01]  /*2090*/  FFMA R123, R114.reuse, R27, R123 ;  /* 0x0000001b727b7223 */ /* 0x042fe2000000007b */
[----:B------:R-:W-:Y:S01]  /*20a0*/  FFMA R127, R105, R30, R127 ;  /* 0x0000001e697f7223 */ /* 0x000fe2000000007f */
[----:B------:R-:W-:Y:S01]  /*20b0*/  FFMA R105, R7, R114, R252 ;  /* 0x0000007207697223 */ /* 0x000fe200000000fc */
[C---:B------:R-:W-:Y:S01]  /*20c0*/  FFMA R252, R114.reuse, R35, R111 ;  /* 0x0000002372fc7223 */ /* 0x040fe2000000006f */
[C---:B------:R-:W-:Y:S01]  /*20d0*/  FFMA R111, R114.reuse, R11, R109 ;  /* 0x0000000b726f7223 */ /* 0x040fe2000000006d */
[C---:B--2---:R-:W-:Y:S01]  /*20e0*/  FFMA R123, R107.reuse, R60, R123 ;  /* 0x0000003c6b7b7223 */ /* 0x044fe2000000007b */
        /* <DEDUP_REMOVED lines=9> */
[----:B------:R-:W-:Y:S01]  /*2180*/  FFMA R121, R107, R56, R121 ;  /* 0x000000386b797223 */ /* 0x000fe20000000079 */
[C---:B---3--:R-:W-:Y:S01]  /*2190*/  FFMA R123, R250.reuse, R61, R123 ;  /* 0x0000003dfa7b7223 */ /* 0x048fe2000000007b */
[----:B------:R-:W-:Y:S01]  /*21a0*/  FFMA R105, R37, R250, R114 ;  /* 0x000000fa25697223 */ /* 0x000fe20000000072 */
[C---:B------:R-:W-:Y:S01]  /*21b0*/  FFMA R252, R250.reuse, R41, R109 ;  /* 0x00000029fafc7223 */ /* 0x040fe2000000006d */
[----:B------:R-:W-:Y:S01]  /*21c0*/  FFMA R127, R107, R64, R127 ;  /* 0x000000406b7f7223 */ /* 0x000fe2000000007f */
[C---:B------:R-:W-:Y:S01]  /*21d0*/  FFMA R111, R250.reuse, R45, R111 ;  /* 0x0000002dfa6f7223 */ /* 0x040fe2000000006f */
[C---:B----4-:R-:W-:Y:S01]  /*21e0*/  FFMA R109, R3.reuse, R62, R123 ;  /* 0x0000003e036d7223 */ /* 0x050fe2000000007b */
[C---:B------:R-:W-:Y:S01]  /*21f0*/  FFMA R115, R250.reuse, R49, R115 ;  /* 0x00000031fa737223 */ /* 0x040fe20000000073 */
[C---:B------:R-:W-:Y:S01]  /*2200*/  FFMA R119, R250.reuse, R53, R119 ;  /* 0x00000035fa777223 */ /* 0x040fe20000000077 */
[----:B------:R-:W-:Y:S01]  /*2210*/  FFMA R121, R250, R57, R121 ;  /* 0x00000039fa797223 */ /* 0x000fe20000000079 */
[----:B------:R-:W-:Y:S01]  /*2220*/  FFMA R114, R38, R3, R105 ;  /* 0x0000000326727223 */ /* 0x000fe20000000069 */
[----:B------:R-:W-:Y:S01]  /*2230*/  FFMA R127, R250, R65, R127 ;  /* 0x00000041fa7f7223 */ /* 0x000fe2000000007f */
[C---:B------:R-:W-:Y:S01]  /*2240*/  FFMA R105, R3.reuse, R42, R252 ;  /* 0x0000002a03697223 */ /* 0x040fe200000000fc */
[C---:B-----5:R-:W-:Y:S01]  /*2250*/  FFMA R109, R106.reuse, R63, R109 ;  /* 0x0000003f6a6d7223 */ /* 0x060fe2000000006d */
[C---:B------:R-:W-:Y:S01]  /*2260*/  FFMA R250, R3.reuse, R46, R111 ;  /* 0x0000002e03fa7223 */ /* 0x040fe2000000006f */
[C---:B------:R-:W-:Y:S01]  /*2270*/  FFMA R252, R3.reuse, R50, R115 ;  /* 0x0000003203fc7223 */ /* 0x040fe20000000073 */
[----:B------:R-:W1:Y:S01]  /*2280*/  LDS R111, [R217+0x1200] ;  /* 0x00120000d96f7984 */ /* 0x000e620000000800 */
[C---:B------:R-:W-:Y:S01]  /*2290*/  FFMA R119, R3.reuse, R54, R119 ;  /* 0x0000003603777223 */ /* 0x040fe20000000077 */
[----:B------:R-:W-:Y:S01]  /*22a0*/  FFMA R107, R3, R58, R121 ;  /* 0x0000003a036b7223 */ /* 0x000fe20000000079 */
[----:B------:R-:W-:Y:S01]  /*22b0*/  FFMA R115, R39, R106, R114 ;  /* 0x0000006a27737223 */ /* 0x000fe20000000072 */
[----:B------:R-:W-:Y:S01]  /*22c0*/  FFMA R3, R3, R66, R127 ;  /* 0x0000004203037223 */ /* 0x000fe2000000007f */
[----:B------:R-:W-:Y:S01]  /*22d0*/  FFMA R114, R106, R43, R105 ;  /* 0x0000002b6a727223 */ /* 0x000fe20000000069 */
[----:B0-----:R-:W-:-:S02]  /*22e0*/  FFMA R243, R113, R92, R109 ;  /* 0x0000005c71f37223 */ /* 0x001fc4000000006d */
[----:B------:R-:W0:Y:S01]  /*22f0*/  LDS R109, [R217+0x1400] ;  /* 0x00140000d96d7984 */ /* 0x000e220000000800 */
[C---:B------:R-:W-:Y:S01]  /*2300*/  FFMA R121, R106.reuse, R47, R250 ;  /* 0x0000002f6a797223 */ /* 0x040fe200000000fa */
[C---:B------:R-:W-:Y:S01]  /*2310*/  FFMA R123, R106.reuse, R51, R252 ;  /* 0x000000336a7b7223 */ /* 0x040fe200000000fc */
[C---:B------:R-:W-:Y:S01]  /*2320*/  FFMA R127, R106.reuse, R55, R119 ;  /* 0x000000376a7f7223 */ /* 0x040fe20000000077 */
[C---:B------:R-:W-:Y:S01]  /*2330*/  FFMA R107, R106.reuse, R59, R107 ;  /* 0x0000003b6a6b7223 */ /* 0x040fe2000000006b */
[----:B------:R-:W-:Y:S01]  /*2340*/  FFMA R3, R106, R67, R3 ;  /* 0x000000436a037223 */ /* 0x000fe20000000003 */
[C---:B------:R-:W-:Y:S01]  /*2350*/  FFMA R119, R113.reuse, R72, R114 ;  /* 0x0000004871777223 */ /* 0x040fe20000000072 */
[----:B------:R-:W-:Y:S01]  /*2360*/  FFMA R115, R68, R113, R115 ;  /* 0x0000007144737223 */ /* 0x000fe20000000073 */
[----:B------:R-:W2:Y:S01]  /*2370*/  LDS R114, [R217+0x1600] ;  /* 0x00160000d9727984 */ /* 0x000ea20000000800 */
[C---:B------:R-:W-:Y:S01]  /*2380*/  FFMA R121, R113.reuse, R76, R121 ;  /* 0x0000004c71797223 */ /* 0x040fe20000000079 */
[C---:B------:R-:W-:Y:S01]  /*2390*/  FFMA R123, R113.reuse, R80, R123 ;  /* 0x00000050717b7223 */ /* 0x040fe2000000007b */
[C---:B------:R-:W-:Y:S01]  /*23a0*/  FFMA R127, R113.reuse, R84, R127 ;  /* 0x00000054717f7223 */ /* 0x040fe2000000007f */
[C---:B------:R-:W-:Y:S01]  /*23b0*/  FFMA R131, R113.reuse, R88, R107 ;  /* 0x0000005871837223 */ /* 0x040fe2000000006b */
[----:B------:R-:W-:Y:S01]  /*23c0*/  FFMA R113, R113, R96, R3 ;  /* 0x0000006071717223 */ /* 0x000fe20000000003 */
[----:B------:R-:W-:Y:S04]  /*23d0*/  LDS R252, [R217+0x1a00] ;  /* 0x001a0000d9fc7984 */ /* 0x000fe80000000800 */
[----:B------:R-:W3:Y:S04]  /*23e0*/  LDS R3, [R217+0x1800] ;  /* 0x00180000d9037984 */ /* 0x000ee80000000800 */
[----:B------:R-:W4:Y:S04]  /*23f0*/  LDS.128 R104, [R104+0x30] ;  /* 0x0000300068687984 */ /* 0x000f280000000c00 */
[----:B------:R-:W5:Y:S01]  /*2400*/  LDS R250, [R217+0x1e00] ;  /* 0x001e0000d9fa7984 */ /* 0x000f620000000800 */
[----:B-1----:R-:W-:Y:S01]  /*2410*/  FFMA R115, R69, R111, R115 ;  /* 0x0000006f45737223 */ /* 0x002fe20000000073 */
[----:B------:R-:W-:-:S03]  /*2420*/  FFMA R119, R111, R73, R119 ;  /* 0x000000496f777223 */ /* 0x000fc60000000077 */
[----:B0-----:R-:W-:Y:S01]  /*2430*/  FFMA R115, R70, R109, R115 ;  /* 0x0000006d46737223 */ /* 0x001fe20000000073 */
[C---:B------:R-:W-:Y:S01]  /*2440*/  FFMA R121, R111.reuse, R77, R121 ;  /* 0x0000004d6f797223 */ /* 0x040fe20000000079 */
[C---:B------:R-:W-:Y:S01]  /*2450*/  FFMA R123, R111.reuse, R81, R123 ;  /* 0x000000516f7b7223 */ /* 0x040fe2000000007b */
[C---:B------:R-:W-:Y:S01]  /*2460*/  FFMA R127, R111.reuse, R85, R127 ;  /* 0x000000556f7f7223 */ /* 0x040fe2000000007f */
[C---:B------:R-:W-:Y:S01]  /*2470*/  FFMA R131, R111.reuse, R89, R131 ;  /* 0x000000596f837223 */ /* 0x040fe20000000083 */
[----:B------:R-:W-:Y:S01]  /*2480*/  FFMA R243, R111, R93, R243 ;  /* 0x0000005d6ff37223 */ /* 0x000fe200000000f3 */
[----:B--2---:R-:W-:Y:S01]  /*2490*/  FFMA R115, R71, R114, R115 ;  /* 0x0000007247737223 */ /* 0x004fe20000000073 */
[----:B------:R-:W-:Y:S01]  /*24a0*/  FFMA R113, R111, R97, R113 ;  /* 0x000000616f717223 */ /* 0x000fe20000000071 */
[C---:B------:R-:W-:Y:S01]  /*24b0*/  FFMA R119, R109.reuse, R74, R119 ;  /* 0x0000004a6d777223 */ /* 0x040fe20000000077 */
[C---:B------:R-:W-:Y:S01]  /*24c0*/  FFMA R121, R109.reuse, R78, R121 ;  /* 0x0000004e6d797223 */ /* 0x040fe20000000079 */
[C---:B------:R-:W-:Y:S01]  /*24d0*/  FFMA R123, R109.reuse, R82, R123 ;  /* 0x000000526d7b7223 */ /* 0x040fe2000000007b */
[C---:B------:R-:W-:Y:S01]  /*24e0*/  FFMA R127, R109.reuse, R86, R127 ;  /* 0x000000566d7f7223 */ /* 0x040fe2000000007f */
[C---:B------:R-:W-:Y:S01]  /*24f0*/  FFMA R131, R109.reuse, R90, R131 ;  /* 0x0000005a6d837223 */ /* 0x040fe20000000083 */
[C---:B------:R-:W-:Y:S01]  /*2500*/  FFMA R243, R109.reuse, R94, R243 ;  /* 0x0000005e6df37223 */ /* 0x040fe200000000f3 */
[----:B---3--:R-:W-:Y:S01]  /*2510*/  FFMA R115, R100, R3, R115 ;  /* 0x0000000364737223 */ /* 0x008fe20000000073 */
[----:B------:R-:W-:Y:S01]  /*2520*/  FFMA R245, R109, R98, R113 ;  /* 0x000000626df57223 */ /* 0x000fe20000000071 */
[----:B------:R-:W-:-:S02]  /*2530*/  FFMA R113, R114, R75, R119 ;  /* 0x0000004b72717223 */ /* 0x000fc40000000077 */
[----:B------:R-:W-:Y:S01]  /*2540*/  FFMA R115, R101, R252, R115 ;  /* 0x000000fc65737223 */ /* 0x000fe20000000073 */
[-C--:B----4-:R-:W-:Y:S01]  /*2550*/  FFMA R109, R235, R104.reuse, R110 ;  /* 0x00000068eb6d7223 */ /* 0x090fe2000000006e */
[----:B------:R-:W-:Y:S01]  /*2560*/  FFMA R111, R237, R104, R112 ;  /* 0x00000068ed6f7223 */ /* 0x000fe20000000070 */
[----:B------:R-:W-:Y:S01]  /*2570*/  FFMA R119, R114, R79, R121 ;  /* 0x0000004f72777223 */ /* 0x000fe20000000079 */
[----:B------:R-:W-:Y:S01]  /*2580*/  FFMA R115, R102, R241, R115 ;  /* 0x000000f166737223 */ /* 0x000fe20000000073 */
[C---:B------:R-:W-:Y:S01]  /*2590*/  FFMA R121, R114.reuse, R83, R123 ;  /* 0x0000005372797223 */ /* 0x040fe2000000007b */
[C---:B------:R-:W-:Y:S01]  /*25a0*/  FFMA R127, R114.reuse, R87, R127 ;  /* 0x00000057727f7223 */ /* 0x040fe2000000007f */
[C---:B------:R-:W-:Y:S01]  /*25b0*/  FFMA R131, R114.reuse, R91, R131 ;  /* 0x0000005b72837223 */ /* 0x040fe20000000083 */
[C---:B------:R-:W-:Y:S01]  /*25c0*/  FFMA R243, R114.reuse, R95, R243 ;  /* 0x0000005f72f37223 */ /* 0x040fe200000000f3 */
[----:B------:R-:W-:Y:S01]  /*25d0*/  FFMA R245, R114, R99, R245 ;  /* 0x0000006372f57223 */ /* 0x000fe200000000f5 */
[-C--:B------:R-:W-:Y:S01]  /*25e0*/  FFMA R112, R238, R105.reuse, R109 ;  /* 0x00000069ee707223 */ /* 0x080fe2000000006d */
[----:B------:R-:W-:-:S02]  /*25f0*/  FFMA R114, R244, R105, R111 ;  /* 0x00000069f4727223 */ /* 0x000fc4000000006f */
[----:B------:R-:W0:Y:S01]  /*2600*/  LDS.128 R108, [R108+0x30] ;  /* 0x000030006c6c7984 */ /* 0x000e220000000c00 */
[----:B-----5:R-:W-:Y:S01]  /*2610*/  FFMA R115, R103, R250, R115 ;  /* 0x000000fa67737223 */ /* 0x020fe20000000073 */
[----:B------:R-:W-:-:S03]  /*2620*/  FFMA R123, R239, R106, R114 ;  /* 0x0000006aef7b7223 */ /* 0x000fc60000000072 */
[----:B------:R-:W-:Y:S01]  /*2630*/  FADD R148, R115, R148 ;  /* 0x0000009473947221 */ /* 0x000fe20000000000 */
[----:B------:R-:W-:Y:S01]  /*2640*/  FFMA R115, R233, R106, R112 ;  /* 0x0000006ae9737223 */ /* 0x000fe20000000070 */
[----:B------:R-:W-:-:S03]  /*2650*/  FFMA R123, R242, R107, R123 ;  /* 0x0000006bf27b7223 */ /* 0x000fc6000000007b */
[----:B------:R-:W-:Y:S01]  /*2660*/  FFMA R112, R236, R107, R115 ;  /* 0x0000006bec707223 */ /* 0x000fe20000000073 */
[----:B------:R-:W-:Y:S01]  /*2670*/  FADD R146, R123, R146 ;  /* 0x000000927b927221 */ /* 0x000fe20000000000 */
[----:B------:R-:W-:Y:S02]  /*2680*/  FFMA R123, R3, R104, R113 ;  /* 0x00000068037b7223 */ /* 0x000fe40000000071 */
[----:B------:R-:W-:Y:S02]  /*2690*/  FADD R147, R112, R147 ;  /* 0x0000009370937221 */ /* 0x000fe40000000000 */
[----:B------:R-:W1:Y:S01]  /*26a0*/  LDS.128 R112, [R212+0x30] ;  /* 0x00003000d4707984 */ /* 0x000e620000000c00 */
[----:B------:R-:W-:-:S04]  /*26b0*/  FFMA R123, R252, R105, R123 ;  /* 0x00000069fc7b7223 */ /* 0x000fc8000000007b */
[----:B------:R-:W-:-:S04]  /*26c0*/  FFMA R123, R241, R106, R123 ;  /* 0x0000006af17b7223 */ /* 0x000fc8000000007b */
[----:B------:R-:W-:-:S04]  /*26d0*/  FFMA R123, R250, R107, R123 ;  /* 0x0000006bfa7b7223 */ /* 0x000fc8000000007b */
[----:B------:R-:W-:Y:S01]  /*26e0*/  FADD R145, R123, R145 ;  /* 0x000000917b917221 */ /* 0x000fe20000000000 */
[-C--:B0-----:R-:W-:Y:S01]  /*26f0*/  FFMA R123, R235, R108.reuse, R118 ;  /* 0x0000006ceb7b7223 */ /* 0x081fe20000000076 */
[----:B------:R-:W-:-:S03]  /*2700*/  FFMA R117, R237, R108, R117 ;  /* 0x0000006ced757223 */ /* 0x000fc60000000075 */
[-C--:B------:R-:W-:Y:S01]  /*2710*/  FFMA R118, R238, R109.reuse, R123 ;  /* 0x0000006dee767223 */ /* 0x080fe2000000007b */
[----:B------:R-:W-:-:S03]  /*2720*/  FFMA R123, R244, R109, R117 ;  /* 0x0000006df47b7223 */ /* 0x000fc60000000075 */
[-C--:B------:R-:W-:Y:S01]  /*2730*/  FFMA R117, R233, R110.reuse, R118 ;  /* 0x0000006ee9757223 */ /* 0x080fe20000000076 */
[----:B------:R-:W-:Y:S01]  /*2740*/  FFMA R123, R239, R110, R123 ;  /* 0x0000006eef7b7223 */ /* 0x000fe2000000007b */
[----:B------:R-:W-:Y:S02]  /*2750*/  FFMA R119, R3, R108, R119 ;  /* 0x0000006c03777223 */ /* 0x000fe40000000077 */
[-C--:B------:R-:W-:Y:S01]  /*2760*/  FFMA R117, R236, R111.reuse, R117 ;  /* 0x0000006fec757223 */ /* 0x080fe20000000075 */
[----:B------:R-:W-:-:S03]  /*2770*/  FFMA R118, R242, R111, R123 ;  /* 0x0000006ff2767223 */ /* 0x000fc6000000007b */
[----:B------:R-:W-:Y:S01]  /*2780*/  FADD R144, R117, R144 ;  /* 0x0000009075907221 */ /* 0x000fe20000000000 */
[----:B------:R-:W-:Y:S01]  /*2790*/  FADD R143, R118, R143 ;  /* 0x0000008f768f7221 */ /* 0x000fe20000000000 */
[----:B-1----:R-:W-:Y:S01]  /*27a0*/  FFMA R117, R235, R112, R120 ;  /* 0x00000070eb757223 */ /* 0x002fe20000000078 */
[----:B------:R-:W-:-:S03]  /*27b0*/  FFMA R118, R252, R109, R119 ;  /* 0x0000006dfc767223 */ /* 0x000fc60000000077 */
[----:B------:R-:W-:Y:S01]  /*27c0*/  FFMA R120, R238, R113, R117 ;  /* 0x00000071ee787223 */ /* 0x000fe20000000075 */
[----:B------:R-:W-:-:S03]  /*27d0*/  FFMA R117, R241, R110, R118 ;  /* 0x0000006ef1757223 */ /* 0x000fc60000000076 */
[----:B------:R-:W-:Y:S01]  /*27e0*/  FFMA R119, R233, R114, R120 ;  /* 0x00000072e9777223 */ /* 0x000fe20000000078 */
[----:B------:R-:W-:-:S03]  /*27f0*/  FFMA R117, R250, R111, R117 ;  /* 0x0000006ffa757223 */ /* 0x000fc60000000075 */
[----:B------:R-:W-:Y:S01]  /*2800*/  FFMA R118, R236, R115, R119 ;  /* 0x00000073ec767223 */ /* 0x000fe20000000077 */
[----:B------:R-:W-:Y:S01]  /*2810*/  FADD R142, R117, R142 ;  /* 0x0000008e758e7221 */ /* 0x000fe20000000000 */
[-C--:B------:R-:W-:Y:S01]  /*2820*/  FFMA R117, R237, R112.reuse, R122 ;  /* 0x00000070ed757223 */ /* 0x080fe2000000007a */
[----:B------:R-:W-:Y:S01]  /*2830*/  FFMA R121, R3, R112, R121 ;  /* 0x0000007003797223 */ /* 0x000fe20000000079 */
[----:B------:R-:W-:Y:S02]  /*2840*/  FADD R141, R118, R141 ;  /* 0x0000008d768d7221 */ /* 0x000fe40000000000 */
[-C--:B------:R-:W-:Y:S02]  /*2850*/  FFMA R120, R244, R113.reuse, R117 ;  /* 0x00000071f4787223 */ /* 0x080fe40000000075 */
[----:B------:R-:W0:Y:S01]  /*2860*/  LDS.128 R116, [R116+0x30] ;  /* 0x0000300074747984 */ /* 0x000e220000000c00 */
[----:B------:R-:W-:Y:S01]  /*2870*/  FFMA R122, R252, R113, R121 ;  /* 0x00000071fc7a7223 */ /* 0x000fe20000000079 */
[----:B------:R-:W-:-:S03]  /*2880*/  FFMA R121, R239, R114, R120 ;  /* 0x00000072ef797223 */ /* 0x000fc60000000078 */
[----:B------:R-:W-:Y:S01]  /*2890*/  FFMA R123, R241, R114, R122 ;  /* 0x00000072f17b7223 */ /* 0x000fe2000000007a */
[----:B------:R-:W-:-:S03]  /*28a0*/  FFMA R121, R242, R115, R121 ;  /* 0x00000073f2797223 */ /* 0x000fc60000000079 */
[----:B------:R-:W-:Y:S01]  /*28b0*/  FFMA R120, R250, R115, R123 ;  /* 0x00000073fa787223 */ /* 0x000fe2000000007b */
[----:B------:R-:W-:-:S03]  /*28c0*/  FADD R140, R121, R140 ;  /* 0x0000008c798c7221 */ /* 0x000fc60000000000 */
[----:B------:R-:W-:Y:S02]  /*28d0*/  FADD R139, R120, R139 ;  /* 0x0000008b788b7221 */ /* 0x000fe40000000000 */
[----:B------:R-:W1:Y:S01]  /*28e0*/  LDS.128 R120, [R218+0x30] ;  /* 0x00003000da787984 */ /* 0x000e620000000c00 */
[-C--:B0-----:R-:W-:Y:S01]  /*28f0*/  FFMA R247, R235, R116.reuse, R124 ;  /* 0x00000074ebf77223 */ /* 0x081fe2000000007c */
[----:B------:R-:W-:-:S03]  /*2900*/  FFMA R125, R237, R116, R125 ;  /* 0x00000074ed7d7223 */ /* 0x000fc6000000007d */
[-C--:B------:R-:W-:Y:S01]  /*2910*/  FFMA R124, R238, R117.reuse, R247 ;  /* 0x00000075ee7c7223 */ /* 0x080fe200000000f7 */
[----:B------:R-:W-:-:S03]  /*2920*/  FFMA R247, R244, R117, R125 ;  /* 0x00000075f4f77223 */ /* 0x000fc6000000007d */
[-C--:B------:R-:W-:Y:S01]  /*2930*/  FFMA R125, R233, R118.reuse, R124 ;  /* 0x00000076e97d7223 */ /* 0x080fe2000000007c */
[----:B------:R-:W-:-:S03]  /*2940*/  FFMA R247, R239, R118, R247 ;  /* 0x00000076eff77223 */ /* 0x000fc600000000f7 */
[-C--:B------:R-:W-:Y:S01]  /*2950*/  FFMA R125, R236, R119.reuse, R125 ;  /* 0x00000077ec7d7223 */ /* 0x080fe2000000007d */
[----:B------:R-:W-:Y:S01]  /*2960*/  FFMA R124, R242, R119, R247 ;  /* 0x00000077f27c7223 */ /* 0x000fe200000000f7 */
[----:B------:R-:W-:Y:S02]  /*2970*/  FFMA R127, R3, R116, R127 ;  /* 0x00000074037f7223 */ /* 0x000fe4000000007f */
[----:B------:R-:W-:Y:S01]  /*2980*/  FADD R138, R125, R138 ;  /* 0x0000008a7d8a7221 */ /* 0x000fe20000000000 */
[----:B-1----:R-:W-:Y:S01]  /*2990*/  FFMA R125, R235, R120, R126 ;  /* 0x00000078eb7d7223 */ /* 0x002fe2000000007e */
[----:B------:R-:W-:Y:S01]  /*29a0*/  FADD R137, R124, R137 ;  /* 0x000000897c897221 */ /* 0x000fe20000000000 */
[----:B------:R-:W-:Y:S02]  /*29b0*/  FFMA R124, R252, R117, R127 ;  /* 0x00000075fc7c7223 */ /* 0x000fe4000000007f */
[----:B------:R-:W-:Y:S02]  /*29c0*/  FFMA R126, R238, R121, R125 ;  /* 0x00000079ee7e7223 */ /* 0x000fe4000000007d */
[----:B------:R-:W-:-:S02]  /*29d0*/  FFMA R125, R241, R118, R124 ;  /* 0x00000076f17d7223 */ /* 0x000fc4000000007c */
[----:B------:R-:W-:Y:S02]  /*29e0*/  FFMA R127, R233, R122, R126 ;  /* 0x0000007ae97f7223 */ /* 0x000fe4000000007e */
[----:B------:R-:W-:Y:S02]  /*29f0*/  FFMA R125, R250, R119, R125 ;  /* 0x00000077fa7d7223 */ /* 0x000fe4000000007d */
[----:B------:R-:W-:Y:S02]  /*2a00*/  FFMA R124, R236, R123, R127 ;  /* 0x0000007bec7c7223 */ /* 0x000fe4000000007f */
[----:B------:R-:W-:Y:S02]  /*2a10*/  FADD R136, R125, R136 ;  /* 0x000000887d887221 */ /* 0x000fe40000000000 */
[----:B------:R-:W-:Y:S02]  /*2a20*/  FADD R135, R124, R135 ;  /* 0x000000877c877221 */ /* 0x000fe40000000000 */
[----:B------:R-:W0:Y:S01]  /*2a30*/  LDS.128 R124, [R224+0x30] ;  /* 0x00003000e07c7984 */ /* 0x000e220000000c00 */
[----:B------:R-:W-:-:S04]  /*2a40*/  FFMA R129, R237, R120, R129 ;  /* 0x00000078ed817223 */ /* 0x000fc80000000081 */
[----:B------:R-:W-:-:S04]  /*2a50*/  FFMA R129, R244, R121, R129 ;  /* 0x00000079f4817223 */ /* 0x000fc80000000081 */
[----:B------:R-:W-:-:S04]  /*2a60*/  FFMA R129, R239, R122, R129 ;  /* 0x0000007aef817223 */ /* 0x000fc80000000081 */
[----:B------:R-:W-:Y:S01]  /*2a70*/  FFMA R129, R242, R123, R129 ;  /* 0x0000007bf2817223 */ /* 0x000fe20000000081 */
[----:B------:R-:W-:-:S03]  /*2a80*/  FFMA R131, R3, R120, R131 ;  /* 0x0000007803837223 */ /* 0x000fc60000000083 */
[----:B------:R-:W-:Y:S01]  /*2a90*/  FADD R134, R129, R134 ;  /* 0x0000008681867221 */ /* 0x000fe20000000000 */
[----:B0-----:R-:W-:Y:S01]  /*2aa0*/  FFMA R129, R235, R124, R130 ;  /* 0x0000007ceb817223 */ /* 0x001fe20000000082 */
[----:B------:R-:W-:-:S03]  /*2ab0*/  FFMA R130, R252, R121, R131 ;  /* 0x00000079fc827223 */ /* 0x000fc60000000083 */
[----:B------:R-:W-:Y:S01]  /*2ac0*/  FFMA R131, R238, R125, R129 ;  /* 0x0000007dee837223 */ /* 0x000fe20000000081 */
[----:B------:R-:W-:-:S03]  /*2ad0*/  FFMA R129, R241, R122, R130 ;  /* 0x0000007af1817223 */ /* 0x000fc60000000082 */
[----:B------:R-:W-:Y:S01]  /*2ae0*/  FFMA R131, R233, R126, R131 ;  /* 0x0000007ee9837223 */ /* 0x000fe20000000083 */
[----:B------:R-:W-:-:S03]  /*2af0*/  FFMA R130, R250, R123, R129 ;  /* 0x0000007bfa827223 */ /* 0x000fc60000000081 */
[----:B------:R-:W-:Y:S01]  /*2b00*/  FFMA R131, R236, R127, R131 ;  /* 0x0000007fec837223 */ /* 0x000fe20000000083 */
[----:B------:R-:W-:-:S03]  /*2b10*/  FADD R133, R130, R133 ;  /* 0x0000008582857221 */ /* 0x000fc60000000000 */
[----:B------:R-:W-:Y:S02]  /*2b20*/  FADD R132, R131, R132 ;  /* 0x0000008483847221 */ /* 0x000fe40000000000 */
[----:B------:R-:W0:Y:S01]  /*2b30*/  LDS.128 R128, [R128+0x30] ;  /* 0x0000300080807984 */ /* 0x000e220000000c00 */
[-C--:B------:R-:W-:Y:S01]  /*2b40*/  FFMA R243, R3, R124.reuse, R243 ;  /* 0x0000007c03f37223 */ /* 0x080fe200000000f3 */
[----:B------:R-:W-:-:S04]  /*2b50*/  FFMA R247, R237, R124, R246 ;  /* 0x0000007cedf77223 */ /* 0x000fc800000000f6 */
[----:B------:R-:W-:-:S04]  /*2b60*/  FFMA R246, R244, R125, R247 ;  /* 0x0000007df4f67223 */ /* 0x000fc800000000f7 */
[----:B------:R-:W-:Y:S01]  /*2b70*/  FFMA R247, R239, R126, R246 ;  /* 0x0000007eeff77223 */ /* 0x000fe200000000f6 */
[----:B0-----:R-:W-:-:S04]  /*2b80*/  FFMA R235, R235, R128, R240 ;  /* 0x00000080ebeb7223 */ /* 0x001fc800000000f0 */
[----:B------:R-:W-:Y:S01]  /*2b90*/  FFMA R240, R238, R129, R235 ;  /* 0x00000081eef07223 */ /* 0x000fe200000000eb */
[----:B------:R-:W-:Y:S01]  /*2ba0*/  FFMA R238, R252, R125, R243 ;  /* 0x0000007dfcee7223 */ /* 0x000fe200000000f3 */
[-C--:B------:R-:W-:Y:S01]  /*2bb0*/  FFMA R245, R3, R128.reuse, R245 ;  /* 0x0000008003f57223 */ /* 0x080fe200000000f5 */
[----:B------:R-:W-:Y:S01]  /*2bc0*/  FFMA R237, R237, R128, R248 ;  /* 0x00000080eded7223 */ /* 0x000fe200000000f8 */
[----:B------:R-:W-:Y:S01]  /*2bd0*/  FFMA R247, R242, R127, R247 ;  /* 0x0000007ff2f77223 */ /* 0x000fe200000000f7 */
[----:B------:R-:W-:Y:S01]  /*2be0*/  FFMA R3, R241, R126, R238 ;  /* 0x0000007ef1037223 */ /* 0x000fe200000000ee */
[-C--:B------:R-:W-:Y:S01]  /*2bf0*/  FFMA R233, R233, R130.reuse, R240 ;  /* 0x00000082e9e97223 */ /* 0x080fe200000000f0 */
[-C--:B------:R-:W-:Y:S01]  /*2c00*/  FFMA R245, R252, R129.reuse, R245 ;  /* 0x00000081fcf57223 */ /* 0x080fe200000000f5 */
[----:B------:R-:W-:Y:S01]  /*2c10*/  FFMA R244, R244, R129, R237 ;  /* 0x00000081f4f47223 */ /* 0x000fe200000000ed */
[----:B------:R-:W-:Y:S01]  /*2c20*/  FFMA R3, R250, R127, R3 ;  /* 0x0000007ffa037223 */ /* 0x000fe20000000003 */
[----:B------:R-:W-:Y:S01]  /*2c30*/  FFMA R233, R236, R131, R233 ;  /* 0x00000083ece97223 */ /* 0x000fe200000000e9 */
[----:B------:R-:W-:Y:S01]  /*2c40*/  FFMA R245, R241, R130, R245 ;  /* 0x00000082f1f57223 */ /* 0x000fe200000000f5 */
[----:B------:R-:W-:Y:S01]  /*2c50*/  LDS R236, [R219+0x200] ;  /* 0x00020000dbec7984 */ /* 0x000fe20000000800 */
[----:B------:R-:W-:-:S03]  /*2c60*/  FADD R0, R3, R0 ;  /* 0x0000000003007221 */ /* 0x000fc60000000000 */
[----:B------:R-:W0:Y:S01]  /*2c70*/  LDS R3, [R219] ;  /* 0x00000000db037984 */ /* 0x000e220000000800 */
[----:B------:R-:W-:-:S03]  /*2c80*/  FFMA R239, R239, R130, R244 ;  /* 0x00000082efef7223 */ /* 0x000fc600000000f4 */
[----:B------:R-:W1:Y:S01]  /*2c90*/  LDS R241, [R219+0x400] ;  /* 0x00040000dbf17984 */ /* 0x000e620000000800 */
[----:B------:R-:W-:-:S03]  /*2ca0*/  FFMA R242, R242, R131, R239 ;  /* 0x00000083f2f27223 */ /* 0x000fc600000000ef */
[----:B------:R-:W2:Y:S04]  /*2cb0*/  LDS R244, [R219+0x600] ;  /* 0x00060000dbf47984 */ /* 0x000ea80000000800 */
[----:B------:R-:W3:Y:S01]  /*2cc0*/  LDS R239, [R219+0x800] ;  /* 0x00080000dbef7984 */ /* 0x000ee20000000800 */
[----:B------:R-:W-:-:S03]  /*2cd0*/  FADD R155, R242, R155 ;  /* 0x0000009bf29b7221 */ /* 0x000fc60000000000 */
[----:B------:R-:W4:Y:S04]  /*2ce0*/  LDS R242, [R219+0xa00] ;  /* 0x000a0000dbf27984 */ /* 0x000f280000000800 */
[----:B------:R-:W5:Y:S04]  /*2cf0*/  LDS R237, [R219+0xc00] ;  /* 0x000c0000dbed7984 */ /* 0x000f680000000800 */
[----:B------:R-:W5:Y:S04]  /*2d00*/  LDS R240, [R219+0xe00] ;  /* 0x000e0000dbf07984 */ /* 0x000f680000000800 */
[----:B------:R-:W5:Y:S01]  /*2d10*/  LDS R235, [R219+0x1000] ;  /* 0x00100000dbeb7984 */ /* 0x000f620000000800 */
[----:B------:R-:W-:-:S03]  /*2d20*/  FADD R154, R233, R154 ;  /* 0x0000009ae99a7221 */ /* 0x000fc60000000000 */
[----:B------:R-:W5:Y:S04]  /*2d30*/  LDS R238, [R219+0x1200] ;  /* 0x00120000dbee7984 */ /* 0x000f680000000800 */
[----:B------:R-:W5:Y:S01]  /*2d40*/  LDS R233, [R219+0x1400] ;  /* 0x00140000dbe97984 */ /* 0x000f620000000800 */
[----:B0-----:R-:W-:-:S04]  /*2d50*/  FFMA R246, R4, R3, RZ ;  /* 0x0000000304f67223 */ /* 0x001fc800000000ff */
[----:B------:R-:W-:Y:S02]  /*2d60*/  FFMA R243, R5, R236, R246 ;  /* 0x000000ec05f37223 */ /* 0x000fe400000000f6 */
[----:B------:R-:W0:Y:S02]  /*2d70*/  LDS R246, [R219+0x1600] ;  /* 0x00160000dbf67984 */ /* 0x000e240000000800 */
[----:B-1----:R-:W-:Y:S01]  /*2d80*/  FFMA R248, R6, R241, R243 ;  /* 0x000000f106f87223 */ /* 0x002fe200000000f3 */
[----:B------:R-:W-:Y:S01]  /*2d90*/  FFMA R250, R250, R131, R245 ;  /* 0x00000083fafa7223 */ /* 0x000fe200000000f5 */
[----:B------:R-:W1:Y:S02]  /*2da0*/  LDS R243, [R219+0x1800] ;  /* 0x00180000dbf37984 */ /* 0x000e640000000800 */
[----:B--2---:R-:W-:Y:S01]  /*2db0*/  FFMA R245, R7, R244, R248 ;  /* 0x000000f407f57223 */ /* 0x004fe200000000f8 */
[----:B------:R-:W-:Y:S01]  /*2dc0*/  FADD R153, R250, R153 ;  /* 0x00000099fa997221 */ /* 0x000fe20000000000 */
[----:B------:R-:W2:Y:S02]  /*2dd0*/  LDS R248, [R219+0x1a00] ;  /* 0x001a0000dbf87984 */ /* 0x000ea40000000800 */
[----:B---3--:R-:W-:-:S02]  /*2de0*/  FFMA R250, R36, R239, R245 ;  /* 0x000000ef24fa7223 */ /* 0x008fc400000000f5 */
[----:B------:R-:W3:Y:S01]  /*2df0*/  LDS R245, [R219+0x1c00] ;  /* 0x001c0000dbf57984 */ /* 0x000ee20000000800 */
[----:B------:R-:W-:Y:S01]  /*2e00*/  FADD R2, R247, R2 ;  /* 0x00000002f7027221 */ /* 0x000fe20000000000 */
[----:B----4-:R-:W-:Y:S02]  /*2e10*/  FFMA R247, R37, R242, R250 ;  /* 0x000000f225f77223 */ /* 0x010fe400000000fa */
[----:B------:R-:W4:Y:S02]  /*2e20*/  LDS R250, [R219+0x1e00] ;  /* 0x001e0000dbfa7984 */ /* 0x000f240000000800 */
[----:B-----5:R-:W-:-:S04]  /*2e30*/  FFMA R252, R38, R237, R247 ;  /* 0x000000ed26fc7223 */ /* 0x020fc800000000f7 */
[----:B------:R-:W-:-:S04]  /*2e40*/  FFMA R247, R39, R240, R252 ;  /* 0x000000f027f77223 */ /* 0x000fc800000000fc */
[----:B------:R-:W-:-:S04]  /*2e50*/  FFMA R252, R68, R235, R247 ;  /* 0x000000eb44fc7223 */ /* 0x000fc800000000f7 */
[----:B------:R-:W-:-:S04]  /*2e60*/  FFMA R247, R69, R238, R252 ;  /* 0x000000ee45f77223 */ /* 0x000fc800000000fc */
[----:B------:R-:W-:-:S04]  /*2e70*/  FFMA R252, R70, R233, R247 ;  /* 0x000000e946fc7223 */ /* 0x000fc800000000f7 */
[----:B0-----:R-:W-:-:S04]  /*2e80*/  FFMA R247, R71, R246, R252 ;  /* 0x000000f647f77223 */ /* 0x001fc800000000fc */
[----:B-1----:R-:W-:-:S04]  /*2e90*/  FFMA R252, R100, R243, R247 ;  /* 0x000000f364fc7223 */ /* 0x002fc800000000f7 */
[----:B--2---:R-:W-:-:S04]  /*2ea0*/  FFMA R247, R101, R248, R252 ;  /* 0x000000f865f77223 */ /* 0x004fc800000000fc */
[----:B---3--:R-:W-:-:S04]  /*2eb0*/  FFMA R252, R102, R245, R247 ;  /* 0x000000f566fc7223 */ /* 0x008fc800000000f7 */
[----:B----4-:R-:W-:-:S04]  /*2ec0*/  FFMA R247, R103, R250, R252 ;  /* 0x000000fa67f77223 */ /* 0x010fc800000000fc */
[----:B------:R-:W-:Y:S01]  /*2ed0*/  FADD R164, R247, R164 ;  /* 0x000000a4f7a47221 */ /* 0x000fe20000000000 */
[----:B------:R-:W-:-:S04]  /*2ee0*/  FFMA R247, R3, R32, RZ ;  /* 0x0000002003f77223 */ /* 0x000fc800000000ff */
[----:B------:R-:W-:-:S04]  /*2ef0*/  FFMA R252, R236, R33, R247 ;  /* 0x00000021ecfc7223 */ /* 0x000fc800000000f7 */
        /* <DEDUP_REMOVED lines=30> */
[----:B------:R-:W-:Y:S01]  /*30e0*/  FFMA R252, R250, R111, R247 ;  /* 0x0000006ffafc7223 */ /* 0x000fe200000000f7 */
[----:B------:R-:W-:-:S03]  /*30f0*/  FFMA R247, R3, R12, RZ ;  /* 0x0000000c03f77223 */ /* 0x000fc600000000ff */
[----:B------:R-:W-:Y:S01]  /*3100*/  FADD R185, R252, R185 ;  /* 0x000000b9fcb97221 */ /* 0x000fe20000000000 */
        /* <DEDUP_REMOVED lines=49> */
[C---:B------:R-:W-:Y:S01]  /*3420*/  FFMA R247, R3.reuse, R24, RZ ;  /* 0x0000001803f77223 */ /* 0x040fe200000000ff */
[----:B------:R-:W-:Y:S02]  /*3430*/  FFMA R3, R3, R28, RZ ;  /* 0x0000001c03037223 */ /* 0x000fe400000000ff */
[----:B------:R-:W-:Y:S01]  /*3440*/  FADD R169, R252, R169 ;  /* 0x000000a9fca97221 */ /* 0x000fe20000000000 */
[C---:B------:R-:W-:Y:S01]  /*3450*/  FFMA R252, R236.reuse, R25, R247 ;  /* 0x00000019ecfc7223 */ /* 0x040fe200000000f7 */
[----:B------:R-:W-:-:S03]  /*3460*/  FFMA R247, R236, R29, R3 ;  /* 0x0000001decf77223 */ /* 0x000fc60000000003 */
[----:B------:R-:W-:-:S04]  /*3470*/  FFMA R3, R241, R26, R252 ;  /* 0x0000001af1037223 */ /* 0x000fc800000000fc */
[----:B------:R-:W-:Y:S01]  /*3480*/  FFMA R236, R244, R27, R3 ;  /* 0x0000001bf4ec7223 */ /* 0x000fe20000000003 */
[----:B------:R-:W-:-:S03]  /*3490*/  FFMA R252, R241, R30, R247 ;  /* 0x0000001ef1fc7223 */ /* 0x000fc600000000f7 */
[----:B------:R-:W-:Y:S01]  /*34a0*/  FFMA R3, R239, R60, R236 ;  /* 0x0000003cef037223 */ /* 0x000fe200000000ec */
[----:B------:R-:W-:-:S03]  /*34b0*/  FFMA R241, R244, R31, R252 ;  /* 0x0000001ff4f17223 */ /* 0x000fc600000000fc */
[C---:B------:R-:W-:Y:S01]  /*34c0*/  FFMA R236, R242.reuse, R61, R3 ;  /* 0x0000003df2ec7223 */ /* 0x040fe20000000003 */
[----:B------:R-:W-:Y:S02]  /*34d0*/  FFMA R244, R239, R64, R241 ;  /* 0x00000040eff47223 */ /* 0x000fe400000000f1 */
[----:B------:R-:W-:Y:S01]  /*34e0*/  LDS R241, [R229+0x400] ;  /* 0x00040000e5f17984 */ /* 0x000fe20000000800 */
[C---:B------:R-:W-:Y:S01]  /*34f0*/  FFMA R3, R237.reuse, R62, R236 ;  /* 0x0000003eed037223 */ /* 0x040fe200000000ec */
[----:B------:R-:W-:Y:S02]  /*3500*/  FFMA R239, R242, R65, R244 ;  /* 0x00000041f2ef7223 */ /* 0x000fe400000000f4 */
[----:B------:R-:W-:Y:S01]  /*3510*/  LDS R244, [R229+0x600] ;  /* 0x00060000e5f47984 */ /* 0x000fe20000000800 */
[C---:B------:R-:W-:Y:S01]  /*3520*/  FFMA R236, R240.reuse, R63, R3 ;  /* 0x0000003ff0ec7223 */ /* 0x040fe20000000003 */
[----:B------:R-:W-:Y:S02]  /*3530*/  FFMA R242, R237, R66, R239 ;  /* 0x00000042edf27223 */ /* 0x000fe400000000ef */
[----:B------:R-:W-:Y:S01]  /*3540*/  LDS R239, [R229+0x800] ;  /* 0x00080000e5ef7984 */ /* 0x000fe20000000800 */
[----:B------:R-:W-:Y:S01]  /*3550*/  FFMA R3, R235, R92, R236 ;  /* 0x0000005ceb037223 */ /* 0x000fe200000000ec */
[----:B------:R-:W-:-:S02]  /*3560*/  FFMA R237, R240, R67, R242 ;  /* 0x00000043f0ed7223 */ /* 0x000fc400000000f2 */
        /* <DEDUP_REMOVED lines=10> */
[----:B------:R-:W-:Y:S01]  /*3610*/  FFMA R3, R243, R124, R236 ;  /* 0x0000007cf3037223 */ /* 0x000fe200000000ec */
[----:B------:R-:W-:-:S03]  /*3620*/  FFMA R233, R246, R99, R238 ;  /* 0x00000063f6e97223 */ /* 0x000fc600000000ee */
[----:B------:R-:W-:Y:S01]  /*3630*/  FFMA R236, R248, R125, R3 ;  /* 0x0000007df8ec7223 */ /* 0x000fe20000000003 */
[----:B------:R-:W-:-:S03]  /*3640*/  FFMA R238, R243, R128, R233 ;  /* 0x00000080f3ee7223 */ /* 0x000fc600000000e9 */
[C---:B------:R-:W-:Y:S01]  /*3650*/  FFMA R3, R245.reuse, R126, R236 ;  /* 0x0000007ef5037223 */ /* 0x040fe200000000ec */
[----:B------:R-:W-:Y:S02]  /*3660*/  FFMA R233, R248, R129, R238 ;  /* 0x00000081f8e97223 */ /* 0x000fe400000000ee */
[----:B------:R-:W-:Y:S01]  /*3670*/  LDS R238, [R229+0x1200] ;  /* 0x00120000e5ee7984 */ /* 0x000fe20000000800 */
[----:B------:R-:W-:Y:S01]  /*3680*/  FFMA R3, R250, R127, R3 ;  /* 0x0000007ffa037223 */ /* 0x000fe20000000003 */
[----:B------:R-:W-:-:S03]  /*3690*/  FFMA R236, R245, R130, R233 ;  /* 0x00000082f5ec7223 */ /* 0x000fc600000000e9 */
[----:B------:R-:W-:Y:S02]  /*36a0*/  FADD R160, R3, R160 ;  /* 0x000000a003a07221 */ /* 0x000fe40000000000 */
[----:B------:R-:W0:Y:S01]  /*36b0*/  LDS R3, [R229] ;  /* 0x00000000e5037984 */ /* 0x000e220000000800 */
[----:B------:R-:W-:-:S03]  /*36c0*/  FFMA R233, R250, R131, R236 ;  /* 0x00000083fae97223 */ /* 0x000fc600000000ec */
[----:B------:R-:W1:Y:S01]  /*36d0*/  LDS R236, [R229+0x200] ;  /* 0x00020000e5ec7984 */ /* 0x000e620000000800 */
[----:B------:R-:W-:-:S03]  /*36e0*/  FADD R152, R233, R152 ;  /* 0x00000098e9987221 */ /* 0x000fc60000000000 */
[----:B------:R-:W2:Y:S01]  /*36f0*/  LDS R233, [R229+0x1400] ;  /* 0x00140000e5e97984 */ /* 0x000ea20000000800 */
[----:B0-----:R-:W-:-:S04]  /*3700*/  FFMA R246, R4, R3, RZ ;  /* 0x0000000304f67223 */ /* 0x001fc800000000ff */
[----:B-1----:R-:W-:Y:S02]  /*3710*/  FFMA R243, R5, R236, R246 ;  /* 0x000000ec05f37223 */ /* 0x002fe400000000f6 */
[----:B------:R-:W0:Y:S02]  /*3720*/  LDS R246, [R229+0x1600] ;  /* 0x00160000e5f67984 */ /* 0x000e240000000800 */
[----:B------:R-:W-:Y:S02]  /*3730*/  FFMA R248, R6, R241, R243 ;  /* 0x000000f106f87223 */ /* 0x000fe400000000f3 */
[----:B------:R-:W1:Y:S02]  /*3740*/  LDS R243, [R229+0x1800] ;  /* 0x00180000e5f37984 */ /* 0x000e640000000800 */
[----:B------:R-:W-:Y:S02]  /*3750*/  FFMA R245, R7, R244, R248 ;  /* 0x000000f407f57223 */ /* 0x000fe400000000f8 */
[----:B------:R-:W3:Y:S02]  /*3760*/  LDS R248, [R229+0x1a00] ;  /* 0x001a0000e5f87984 */ /* 0x000ee40000000800 */
[----:B------:R-:W-:-:S02]  /*3770*/  FFMA R250, R36, R239, R245 ;  /* 0x000000ef24fa7223 */ /* 0x000fc400000000f5 */
[----:B------:R-:W4:Y:S02]  /*3780*/  LDS R245, [R229+0x1c00] ;  /* 0x001c0000e5f57984 */ /* 0x000f240000000800 */
[----:B------:R-:W-:Y:S02]  /*3790*/  FFMA R247, R37, R242, R250 ;  /* 0x000000f225f77223 */ /* 0x000fe400000000fa */
[----:B------:R-:W5:Y:S02]  /*37a0*/  LDS R250, [R229+0x1e00] ;  /* 0x001e0000e5fa7984 */ /* 0x000f640000000800 */
[----:B------:R-:W-:-:S04]  /*37b0*/  FFMA R252, R38, R237, R247 ;  /* 0x000000ed26fc7223 */ /* 0x000fc800000000f7 */
[----:B------:R-:W-:-:S04]  /*37c0*/  FFMA R247, R39, R240, R252 ;  /* 0x000000f027f77223 */ /* 0x000fc800000000fc */
[----:B------:R-:W-:-:S04]  /*37d0*/  FFMA R252, R68, R235, R247 ;  /* 0x000000eb44fc7223 */ /* 0x000fc800000000f7 */
[----:B------:R-:W-:-:S04]  /*37e0*/  FFMA R247, R69, R238, R252 ;  /* 0x000000ee45f77223 */ /* 0x000fc800000000fc */
[----:B--2---:R-:W-:-:S04]  /*37f0*/  FFMA R252, R70, R233, R247 ;  /* 0x000000e946fc7223 */ /* 0x004fc800000000f7 */
[----:B0-----:R-:W-:-:S04]  /*3800*/  FFMA R247, R71, R246, R252 ;  /* 0x000000f647f77223 */ /* 0x001fc800000000fc */
[----:B-1----:R-:W-:-:S04]  /*3810*/  FFMA R252, R100, R243, R247 ;  /* 0x000000f364fc7223 */ /* 0x002fc800000000f7 */
[----:B---3--:R-:W-:-:S04]  /*3820*/  FFMA R247, R101, R248, R252 ;  /* 0x000000f865f77223 */ /* 0x008fc800000000fc */
[----:B----4-:R-:W-:-:S04]  /*3830*/  FFMA R252, R102, R245, R247 ;  /* 0x000000f566fc7223 */ /* 0x010fc800000000f7 */
[----:B-----5:R-:W-:-:S04]  /*3840*/  FFMA R247, R103, R250, R252 ;  /* 0x000000fa67f77223 */ /* 0x020fc800000000fc */
        /* <DEDUP_REMOVED lines=86> */
[C---:B------:R-:W-:Y:S01]  /*3db0*/  FFMA R247, R3.reuse, R24, RZ ;  /* 0x0000001803f77223 */ /* 0x040fe200000000ff */
[----:B------:R-:W-:-:S03]  /*3dc0*/  FFMA R3, R3, R28, RZ ;  /* 0x0000001c03037223 */ /* 0x000fc600000000ff */
[C---:B------:R-:W-:Y:S01]  /*3dd0*/  FFMA R252, R236.reuse, R25, R247 ;  /* 0x00000019ecfc7223 */ /* 0x040fe200000000f7 */
[----:B------:R-:W-:-:S03]  /*3de0*/  FFMA R247, R236, R29, R3 ;  /* 0x0000001decf77223 */ /* 0x000fc60000000003 */
        /* <DEDUP_REMOVED lines=25> */
[----:B------:R-:W-:Y:S01]  /*3f80*/  FFMA R238, R245, R130, R233 ;  /* 0x00000082f5ee7223 */ /* 0x000fe200000000e9 */
[----:B------:R-:W-:Y:S02]  /*3f90*/  LEA R233, R178, R219, 0x2 ;  /* 0x000000dbb2e97211 */ /* 0x000fe400078e10ff */
[----:B------:R-:W-:-:S03]  /*3fa0*/  FFMA R236, R250, R127, R3 ;  /* 0x0000007ffaec7223 */ /* 0x000fc60000000003 */
[----:B------:R-:W0:Y:S01]  /*3fb0*/  LDS R3, [R233] ;  /* 0x00000000e9037984 */ /* 0x000e220000000800 */
[----:B------:R-:W-:-:S03]  /*3fc0*/  FADD R157, R236, R157 ;  /* 0x0000009dec9d7221 */ /* 0x000fc60000000000 */
[----:B------:R-:W1:Y:S04]  /*3fd0*/  LDS R236, [R233+0x200] ;  /* 0x00020000e9ec7984 */ /* 0x000e680000000800 */
[----:B------:R-:W2:Y:S04]  /*3fe0*/  LDS R243, [R233+0x400] ;  /* 0x00040000e9f37984 */ /* 0x000ea80000000800 */
[----:B------:R-:W3:Y:S04]  /*3ff0*/  LDS R244, [R233+0x600] ;  /* 0x00060000e9f47984 */ /* 0x000ee80000000800 */
[----:B------:R-:W4:Y:S04]  /*4000*/  LDS R241, [R233+0x800] ;  /* 0x00080000e9f17984 */ /* 0x000f280000000800 */
[----:B------:R-:W5:Y:S04]  /*4010*/  LDS R242, [R233+0xa00] ;  /* 0x000a0000e9f27984 */ /* 0x000f680000000800 */
[----:B------:R-:W5:Y:S01]  /*4020*/  LDS R239, [R233+0xc00] ;  /* 0x000c0000e9ef7984 */ /* 0x000f620000000800 */
[----:B------:R-:W-:-:S03]  /*4030*/  FFMA R238, R250, R131, R238 ;  /* 0x00000083faee7223 */ /* 0x000fc600000000ee */
[----:B------:R-:W5:Y:S01]  /*4040*/  LDS R240, [R233+0xe00] ;  /* 0x000e0000e9f07984 */ /* 0x000f620000000800 */
[----:B------:R-:W-:-:S03]  /*4050*/  FADD R151, R238, R151 ;  /* 0x00000097ee977221 */ /* 0x000fc60000000000 */
[----:B------:R-:W5:Y:S04]  /*4060*/  LDS R237, [R233+0x1000] ;  /* 0x00100000e9ed7984 */ /* 0x000f680000000800 */
[----:B------:R-:W5:Y:S01]  /*4070*/  LDS R238, [R233+0x1200] ;  /* 0x00120000e9ee7984 */ /* 0x000f620000000800 */
[----:B0-----:R-:W-:-:S03]  /*4080*/  FFMA R246, R4, R3, RZ ;  /* 0x0000000304f67223 */ /* 0x001fc600000000ff */
[----:B------:R-:W0:Y:S01]  /*4090*/  LDS R235, [R233+0x1400] ;  /* 0x00140000e9eb7984 */ /* 0x000e220000000800 */
[----:B-1----:R-:W-:-:S03]  /*40a0*/  FFMA R245, R5, R236, R246 ;  /* 0x000000ec05f57223 */ /* 0x002fc600000000f6 */
[----:B------:R-:W1:Y:S01]  /*40b0*/  LDS R246, [R233+0x1600] ;  /* 0x00160000e9f67984 */ /* 0x000e620000000800 */
[----:B--2---:R-:W-:-:S03]  /*40c0*/  FFMA R248, R6, R243, R245 ;  /* 0x000000f306f87223 */ /* 0x004fc600000000f5 */
[----:B------:R-:W2:Y:S01]  /*40d0*/  LDS R245, [R233+0x1800] ;  /* 0x00180000e9f57984 */ /* 0x000ea20000000800 */
[----:B---3--:R-:W-:-:S03]  /*40e0*/  FFMA R247, R7, R244, R248 ;  /* 0x000000f407f77223 */ /* 0x008fc600000000f8 */
[----:B------:R-:W3:Y:S01]  /*40f0*/  LDS R248, [R233+0x1a00] ;  /* 0x001a0000e9f87984 */ /* 0x000ee20000000800 */
[----:B----4-:R-:W-:-:S03]  /*4100*/  FFMA R250, R36, R241, R247 ;  /* 0x000000f124fa7223 */ /* 0x010fc600000000f7 */
[----:B------:R-:W4:Y:S01]  /*4110*/  LDS R247, [R233+0x1c00] ;  /* 0x001c0000e9f77984 */ /* 0x000f220000000800 */
[----:B-----5:R-:W-:-:S03]  /*4120*/  FFMA R249, R37, R242, R250 ;  /* 0x000000f225f97223 */ /* 0x020fc600000000fa */
[----:B------:R-:W5:Y:S01]  /*4130*/  LDS R250, [R233+0x1e00] ;  /* 0x001e0000e9fa7984 */ /* 0x000f620000000800 */
        /* <DEDUP_REMOVED lines=8> */
[----:B----4-:R-:W-:Y:S01]  /*41c0*/  FFMA R252, R102, R247, R249 ;  /* 0x000000f766fc7223 */ /* 0x010fe200000000f9 */
[----:B------:R-:W-:-:S03]  /*41d0*/  FFMA R249, R3, R32, RZ ;  /* 0x0000002003f97223 */ /* 0x000fc600000000ff */
[----:B-----5:R-:W-:-:S04]  /*41e0*/  FFMA R252, R103, R250, R252 ;  /* 0x000000fa67fc7223 */ /* 0x020fc800000000fc */
        /* <DEDUP_REMOVED lines=113> */
[----:B------:R-:W-:-:S05]  /*4900*/  LEA R245, R178, R233, 0x2 ;  /* 0x000000e9b2f57211 */ /* 0x000fca00078e10ff */
[----:B------:R-:W0:Y:S04]  /*4910*/  LDS R3, [R245] ;  /* 0x00000000f5037984 */ /* 0x000e280000000800 */
[----:B------:R-:W1:Y:S04]  /*4920*/  LDS R236, [R245+0x200] ;  /* 0x00020000f5ec7984 */ /* 0x000e680000000800 */
[----:B------:R-:W2:Y:S04]  /*4930*/  LDS R243, [R245+0x400] ;  /* 0x00040000f5f37984 */ /* 0x000ea80000000800 */
[----:B------:R-:W3:Y:S04]  /*4940*/  LDS R244, [R245+0x600] ;  /* 0x00060000f5f47984 */ /* 0x000ee80000000800 */
[----:B------:R-:W4:Y:S04]  /*4950*/  LDS R241, [R245+0x800] ;  /* 0x00080000f5f17984 */ /* 0x000f280000000800 */
[----:B------:R-:W5:Y:S04]  /*4960*/  LDS R242, [R245+0xa00] ;  /* 0x000a0000f5f27984 */ /* 0x000f680000000800 */
[----:B------:R-:W5:Y:S04]  /*4970*/  LDS R239, [R245+0xc00] ;  /* 0x000c0000f5ef7984 */ /* 0x000f680000000800 */
[----:B------:R-:W5:Y:S04]  /*4980*/  LDS R240, [R245+0xe00] ;  /* 0x000e0000f5f07984 */ /* 0x000f680000000800 */
[----:B------:R-:W5:Y:S04]  /*4990*/  LDS R237, [R245+0x1000] ;  /* 0x00100000f5ed7984 */ /* 0x000f680000000800 */
[----:B------:R-:W5:Y:S01]  /*49a0*/  LDS R238, [R245+0x1200] ;  /* 0x00120000f5ee7984 */ /* 0x000f620000000800 */
[----:B------:R-:W-:Y:S01]  /*49b0*/  FFMA R249, R247, R126, R252 ;  /* 0x0000007ef7f97223 */ /* 0x000fe200000000fc */
[----:B0-----:R-:W-:-:S02]  /*49c0*/  FFMA R246, R4, R3, RZ ;  /* 0x0000000304f67223 */ /* 0x001fc400000000ff */
[----:B------:R-:W0:Y:S01]  /*49d0*/  LDS R235, [R245+0x1400] ;  /* 0x00140000f5eb7984 */ /* 0x000e220000000800 */
[----:B------:R-:W-:Y:S01]  /*49e0*/  FFMA R247, R247, R130, R248 ;  /* 0x00000082f7f77223 */ /* 0x000fe200000000f8 */
[----:B-1----:R-:W-:Y:S02]  /*49f0*/  FFMA R233, R5, R236, R246 ;  /* 0x000000ec05e97223 */ /* 0x002fe400000000f6 */
[----:B------:R-:W1:Y:S01]  /*4a00*/  LDS R248, [R245+0x1600] ;  /* 0x00160000f5f87984 */ /* 0x000e620000000800 */
[----:B------:R-:W-:Y:S01]  /*4a10*/  FFMA R247, R250, R131, R247 ;  /* 0x00000083faf77223 */ /* 0x000fe200000000f7 */
[----:B--2---:R-:W-:Y:S02]  /*4a20*/  FFMA R246, R6, R243, R233 ;  /* 0x000000f306f67223 */ /* 0x004fe400000000e9 */
[----:B------:R-:W2:Y:S01]  /*4a30*/  LDS R233, [R245+0x1800] ;  /* 0x00180000f5e97984 */ /* 0x000ea20000000800 */
[----:B------:R-:W-:Y:S01]  /*4a40*/  FADD R230, R247, R230 ;  /* 0x000000e6f7e67221 */ /* 0x000fe20000000000 */
[----:B------:R-:W-:Y:S01]  /*4a50*/  FFMA R252, R250, R127, R249 ;  /* 0x0000007ffafc7223 */ /* 0x000fe200000000f9 */
[----:B---3--:R-:W-:Y:S01]  /*4a60*/  FFMA R247, R7, R244, R246 ;  /* 0x000000f407f77223 */ /* 0x008fe200000000f6 */
[----:B------:R-:W-:Y:S02]  /*4a70*/  LDS R250, [R245+0x1e00] ;  /* 0x001e0000f5fa7984 */ /* 0x000fe40000000800 */
[----:B------:R-:W-:-:S02]  /*4a80*/  FADD R163, R252, R163 ;  /* 0x000000a3fca37221 */ /* 0x000fc40000000000 */
[----:B------:R-:W3:Y:S01]  /*4a90*/  LDS R246, [R245+0x1a00] ;  /* 0x001a0000f5f67984 */ /* 0x000ee20000000800 */
[----:B----4-:R-:W-:-:S03]  /*4aa0*/  FFMA R252, R36, R241, R247 ;  /* 0x000000f124fc7223 */ /* 0x010fc600000000f7 */
[----:B------:R-:W4:Y:S01]  /*4ab0*/  LDS R247, [R245+0x1c00] ;  /* 0x001c0000f5f77984 */ /* 0x000f220000000800 */
        /* <DEDUP_REMOVED lines=11> */
[----:B------:R-:W-:-:S04]  /*4b70*/  FFMA R252, R103, R250, R252 ;  /* 0x000000fa67fc7223 */ /* 0x000fc800000000fc */
        /* <DEDUP_REMOVED lines=107> */
[----:B------:R-:W-:Y:S01]  /*5230*/  FFMA R236, R248, R95, R3 ;  /* 0x0000005ff8ec7223 */ /* 0x000fe20000000003 */
[----:B------:R-:W-:Y:S01]  /*5240*/  LEA R235, R178, R229, 0x2 ;  /* 0x000000e5b2eb7211 */ /* 0x000fe200078e10ff */
[----:B------:R-:W-:Y:S02]  /*5250*/  FFMA R239, R248, R99, R238 ;  /* 0x00000063f8ef7223 */ /* 0x000fe400000000ee */
[C---:B------:R-:W-:Y:S02]  /*5260*/  FFMA R237, R233.reuse, R124, R236 ;  /* 0x0000007ce9ed7223 */ /* 0x040fe400000000ec */
[----:B------:R-:W0:Y:S01]  /*5270*/  LDS R3, [R235] ;  /* 0x00000000eb037984 */ /* 0x000e220000000800 */
[----:B------:R-:W-:Y:S01]  /*5280*/  FFMA R238, R233, R128, R239 ;  /* 0x00000080e9ee7223 */ /* 0x000fe200000000ef */
[----:B------:R-:W-:-:S03]  /*5290*/  FFMA R236, R246, R125, R237 ;  /* 0x0000007df6ec7223 */ /* 0x000fc600000000ed */
[----:B------:R-:W-:Y:S01]  /*52a0*/  FFMA R237, R246, R129, R238 ;  /* 0x00000081f6ed7223 */ /* 0x000fe200000000ee */
[C---:B------:R-:W-:Y:S01]  /*52b0*/  FFMA R233, R247.reuse, R126, R236 ;  /* 0x0000007ef7e97223 */ /* 0x040fe200000000ec */
[----:B------:R-:W1:Y:S02]  /*52c0*/  LDS R238, [R235+0x200] ;  /* 0x00020000ebee7984 */ /* 0x000e640000000800 */
[----:B------:R-:W-:Y:S01]  /*52d0*/  FFMA R236, R247, R130, R237 ;  /* 0x00000082f7ec7223 */ /* 0x000fe200000000ed */
[C---:B------:R-:W-:Y:S02]  /*52e0*/  FFMA R240, R250.reuse, R127, R233 ;  /* 0x0000007ffaf07223 */ /* 0x040fe400000000e9 */
[----:B------:R-:W2:Y:S01]  /*52f0*/  LDS R233, [R235+0x400] ;  /* 0x00040000ebe97984 */ /* 0x000ea20000000800 */
[----:B------:R-:W-:-:S03]  /*5300*/  FFMA R237, R250, R131, R236 ;  /* 0x00000083faed7223 */ /* 0x000fc600000000ec */
[----:B------:R-:W3:Y:S01]  /*5310*/  LDS R236, [R235+0x600] ;  /* 0x00060000ebec7984 */ /* 0x000ee20000000800 */
[C---:B------:R-:W-:Y:S02]  /*5320*/  LEA R234, R205.reuse, R234, 0x4 ;  /* 0x000000eacdea7211 */ /* 0x040fe400078e20ff */
[C---:B------:R-:W-:Y:S02]  /*5330*/  LEA R198, R205.reuse, R198, 0x4 ;  /* 0x000000c6cdc67211 */ /* 0x040fe400078e20ff */
[C---:B------:R-:W-:Y:S02]  /*5340*/  LEA R200, R205.reuse, R200, 0x4 ;  /* 0x000000c8cdc87211 */ /* 0x040fe400078e20ff */
[C---:B------:R-:W-:Y:S02]  /*5350*/  LEA R206, R205.reuse, R206, 0x4 ;  /* 0x000000cecdce7211 */ /* 0x040fe400078e20ff */
[C---:B------:R-:W-:Y:S02]  /*5360*/  LEA R232, R205.reuse, R232, 0x4 ;  /* 0x000000e8cde87211 */ /* 0x040fe400078e20ff */
[----:B------:R-:W-:-:S02]  /*5370*/  LEA R204, R205, R204, 0x4 ;  /* 0x000000cccdcc7211 */ /* 0x000fc400078e20ff */
[C---:B------:R-:W-:Y:S02]  /*5380*/  LEA R203, R205.reuse, R203, 0x4 ;  /* 0x000000cbcdcb7211 */ /* 0x040fe400078e20ff */
[----:B------:R-:W-:Y:S02]  /*5390*/  LEA R202, R205, R202, 0x4 ;  /* 0x000000cacdca7211 */ /* 0x000fe400078e20ff */
[----:B------:R-:W4:Y:S01]  /*53a0*/  LDS R205, [R235+0x800] ;  /* 0x00080000ebcd7984 */ /* 0x000f220000000800 */
[----:B------:R-:W-:Y:S01]  /*53b0*/  FADD R201, R240, R201 ;  /* 0x000000c9f0c97221 */ /* 0x000fe20000000000 */
[----:B------:R-:W-:Y:S01]  /*53c0*/  FADD R158, R237, R158 ;  /* 0x0000009eed9e7221 */ /* 0x000fe20000000000 */
[----:B0-----:R-:W-:Y:S02]  /*53d0*/  FFMA R240, R4, R3, RZ ;  /* 0x0000000304f07223 */ /* 0x001fe400000000ff */
[----:B------:R-:W0:Y:S01]  /*53e0*/  LDS R4, [R235+0xa00] ;  /* 0x000a0000eb047984 */ /* 0x000e220000000800 */
[C---:B------:R-:W-:Y:S01]  /*53f0*/  FFMA R237, R3.reuse, R32, RZ ;  /* 0x0000002003ed7223 */ /* 0x040fe200000000ff */
[C---:B------:R-:W-:Y:S01]  /*5400*/  FFMA R8, R3.reuse, R8, RZ ;  /* 0x0000000803087223 */ /* 0x040fe200000000ff */
[----:B------:R-:W-:Y:S01]  /*5410*/  FFMA R32, R3, R12, RZ ;  /* 0x0000000c03207223 */ /* 0x000fe200000000ff */
[----:B-1----:R-:W-:Y:S01]  /*5420*/  FFMA R5, R5, R238, R240 ;  /* 0x000000ee05057223 */ /* 0x002fe200000000f0 */
[C---:B------:R-:W-:Y:S01]  /*5430*/  FFMA R12, R238.reuse, R33, R237 ;  /* 0x00000021ee0c7223 */ /* 0x040fe200000000ed */
[C---:B------:R-:W-:Y:S01]  /*5440*/  FFMA R16, R3.reuse, R16, RZ ;  /* 0x0000001003107223 */ /* 0x040fe200000000ff */
[C---:B------:R-:W-:Y:S01]  /*5450*/  FFMA R20, R3.reuse, R20, RZ ;  /* 0x0000001403147223 */ /* 0x040fe200000000ff */
[C---:B------:R-:W-:Y:S01]  /*5460*/  FFMA R24, R3.reuse, R24, RZ ;  /* 0x0000001803187223 */ /* 0x040fe200000000ff */
[----:B------:R-:W-:Y:S01]  /*5470*/  FFMA R28, R3, R28, RZ ;  /* 0x0000001c031c7223 */ /* 0x000fe200000000ff */
[----:B------:R-:W-:Y:S01]  /*5480*/  FFMA R9, R238, R9, R8 ;  /* 0x00000009ee097223 */ /* 0x000fe20000000008 */
[----:B------:R-:W1:Y:S01]  /*5490*/  LDS R3, [R235+0xc00] ;  /* 0x000c0000eb037984 */ /* 0x000e620000000800 */
[----:B--2---:R-:W-:Y:S01]  /*54a0*/  FFMA R8, R6, R233, R5 ;  /* 0x000000e906087223 */ /* 0x004fe20000000005 */
[----:B------:R-:W-:-:S02]  /*54b0*/  FFMA R5, R233, R34, R12 ;  /* 0x00000022e9057223 */ /* 0x000fc4000000000c */
[----:B------:R-:W2:Y:S01]  /*54c0*/  LDS R6, [R235+0xe00] ;  /* 0x000e0000eb067984 */ /* 0x000ea20000000800 */
[----:B---3--:R-:W-:Y:S01]  /*54d0*/  FFMA R7, R7, R236, R8 ;  /* 0x000000ec07077223 */ /* 0x008fe20000000008 */
[----:B------:R-:W-:Y:S02]  /*54e0*/  FFMA R8, R236, R35, R5 ;  /* 0x00000023ec087223 */ /* 0x000fe40000000005 */
[----:B------:R-:W3:Y:S01]  /*54f0*/  LDS R5, [R235+0x1000] ;  /* 0x00100000eb057984 */ /* 0x000ee20000000800 */
[----:B------:R-:W-:Y:S01]  /*5500*/  FFMA R13, R238, R13, R32 ;  /* 0x0000000dee0d7223 */ /* 0x000fe20000000020 */
[----:B----4-:R-:W-:Y:S01]  /*5510*/  FFMA R36, R36, R205, R7 ;  /* 0x000000cd24247223 */ /* 0x010fe20000000007 */
[----:B------:R-:W-:Y:S02]  /*5520*/  FFMA R7, R205, R40, R8 ;  /* 0x00000028cd077223 */ /* 0x000fe40000000008 */
[----:B------:R-:W4:Y:S01]  /*5530*/  LDS R8, [R235+0x1200] ;  /* 0x00120000eb087984 */ /* 0x000f220000000800 */
        /* <DEDUP_REMOVED lines=22> */
[----:B0-----:R-:W-:-:S02]  /*56a0*/  FFMA R10, R4, R41, R7 ;  /* 0x00000029040a7223 */ /* 0x001fc40000000007 */
[----:B------:R-:W0:Y:S01]  /*56b0*/  LDS R7, [R235+0x1400] ;  /* 0x00140000eb077984 */ /* 0x000e220000000800 */
[----:B------:R-:W-:Y:S01]  /*56c0*/  FFMA R37, R37, R4, R36 ;  /* 0x0000000425257223 */ /* 0x000fe20000000024 */
[C---:B------:R-:W-:Y:S01]  /*56d0*/  FFMA R45, R4.reuse, R45, R44 ;  /* 0x0000002d042d7223 */ /* 0x040fe2000000002c */
[C---:B------:R-:W-:Y:S01]  /*56e0*/  FFMA R49, R4.reuse, R49, R48 ;  /* 0x0000003104317223 */ /* 0x040fe20000000030 */
[C---:B------:R-:W-:Y:S01]  /*56f0*/  FFMA R53, R4.reuse, R53, R52 ;  /* 0x0000003504357223 */ /* 0x040fe20000000034 */
[C---:B------:R-:W-:Y:S01]  /*5700*/  FFMA R57, R4.reuse, R57, R56 ;  /* 0x0000003904397223 */ /* 0x040fe20000000038 */
[C---:B------:R-:W-:Y:S01]  /*5710*/  FFMA R61, R4.reuse, R61, R60 ;  /* 0x0000003d043d7223 */ /* 0x040fe2000000003c */
[----:B------:R-:W-:Y:S02]  /*5720*/  FFMA R65, R4, R65, R64 ;  /* 0x0000004104417223 */ /* 0x000fe40000000040 */
[----:B------:R-:W5:Y:S01]  /*5730*/  LDS R4, [R235+0x1600] ;  /* 0x00160000eb047984 */ /* 0x000f620000000800 */
[----:B-1----:R-:W-:Y:S01]  /*5740*/  FFMA R38, R38, R3, R37 ;  /* 0x0000000326267223 */ /* 0x002fe20000000025 */
[C---:B------:R-:W-:Y:S01]  /*5750*/  FFMA R9, R3.reuse, R42, R10 ;  /* 0x0000002a03097223 */ /* 0x040fe2000000000a */
[C---:B------:R-:W-:Y:S01]  /*5760*/  FFMA R46, R3.reuse, R46, R45 ;  /* 0x0000002e032e7223 */ /* 0x040fe2000000002d */
[C---:B------:R-:W-:Y:S01]  /*5770*/  FFMA R50, R3.reuse, R50, R49 ;  /* 0x0000003203327223 */ /* 0x040fe20000000031 */
[C---:B------:R-:W-:Y:S01]  /*5780*/  FFMA R54, R3.reuse, R54, R53 ;  /* 0x0000003603367223 */ /* 0x040fe20000000035 */
[C---:B------:R-:W-:Y:S01]  /*5790*/  FFMA R58, R3.reuse, R58, R57 ;  /* 0x0000003a033a7223 */ /* 0x040fe20000000039 */
[C---:B------:R-:W-:Y:S01]  /*57a0*/  FFMA R62, R3.reuse, R62, R61 ;  /* 0x0000003e033e7223 */ /* 0x040fe2000000003d */
[----:B------:R-:W-:-:S02]  /*57b0*/  FFMA R66, R3, R66, R65 ;  /* 0x0000004203427223 */ /* 0x000fc40000000041 */
[----:B------:R-:W1:Y:S01]  /*57c0*/  LDS R3, [R235+0x1800] ;  /* 0x00180000eb037984 */ /* 0x000e620000000800 */
[----:B--2---:R-:W-:Y:S01]  /*57d0*/  FFMA R39, R39, R6, R38 ;  /* 0x0000000627277223 */ /* 0x004fe20000000026 */
[C---:B------:R-:W-:Y:S01]  /*57e0*/  FFMA R10, R6.reuse, R43, R9 ;  /* 0x0000002b060a7223 */ /* 0x040fe20000000009 */
[C---:B------:R-:W-:Y:S01]  /*57f0*/  FFMA R47, R6.reuse, R47, R46 ;  /* 0x0000002f062f7223 */ /* 0x040fe2000000002e */
[C---:B------:R-:W-:Y:S01]  /*5800*/  FFMA R51, R6.reuse, R51, R50 ;  /* 0x0000003306337223 */ /* 0x040fe20000000032 */
[C---:B------:R-:W-:Y:S01]  /*5810*/  FFMA R55, R6.reuse, R55, R54 ;  /* 0x0000003706377223 */ /* 0x040fe20000000036 */
[C---:B------:R-:W-:Y:S01]  /*5820*/  FFMA R59, R6.reuse, R59, R58 ;  /* 0x0000003b063b7223 */ /* 0x040fe2000000003a */
[C---:B------:R-:W-:Y:S01]  /*5830*/  FFMA R63, R6.reuse, R63, R62 ;  /* 0x0000003f063f7223 */ /* 0x040fe2000000003e */
[----:B------:R-:W-:Y:S02]  /*5840*/  FFMA R67, R6, R67, R66 ;  /* 0x0000004306437223 */ /* 0x000fe40000000042 */
        /* <DEDUP_REMOVED lines=8> */
[----:B------:R-:W-:-:S02]  /*58d0*/  FFMA R96, R5, R96, R67 ;  /* 0x0000006005607223 */ /* 0x000fc40000000043 */
[----:B------:R-:W3:Y:S01]  /*58e0*/  LDS R5, [R235+0x1c00] ;  /* 0x001c0000eb057984 */ /* 0x000ee20000000800 */
[----:B----4-:R-:W-:Y:S01]  /*58f0*/  FFMA R69, R69, R8, R68 ;  /* 0x0000000845457223 */ /* 0x010fe20000000044 */
[C---:B------:R-:W-:Y:S01]  /*5900*/  FFMA R10, R8.reuse, R73, R9 ;  /* 0x00000049080a7223 */ /* 0x040fe20000000009 */
[C---:B------:R-:W-:Y:S01]  /*5910*/  FFMA R77, R8.reuse, R77, R76 ;  /* 0x0000004d084d7223 */ /* 0x040fe2000000004c */
[C---:B------:R-:W-:Y:S01]  /*5920*/  FFMA R81, R8.reuse, R81, R80 ;  /* 0x0000005108517223 */ /* 0x040fe20000000050 */
[C---:B------:R-:W-:Y:S01]  /*5930*/  FFMA R85, R8.reuse, R85, R84 ;  /* 0x0000005508557223 */ /* 0x040fe20000000054 */
[C---:B------:R-:W-:Y:S01]  /*5940*/  FFMA R89, R8.reuse, R89, R88 ;  /* 0x0000005908597223 */ /* 0x040fe20000000058 */
[C---:B------:R-:W-:Y:S01]  /*5950*/  FFMA R93, R8.reuse, R93, R92 ;  /* 0x0000005d085d7223 */ /* 0x040fe2000000005c */
[----:B------:R-:W-:Y:S02]  /*5960*/  FFMA R97, R8, R97, R96 ;  /* 0x0000006108617223 */ /* 0x000fe40000000060 */
[----:B------:R-:W4:Y:S01]  /*5970*/  LDS R8, [R235+0x1e00] ;  /* 0x001e0000eb087984 */ /* 0x000f220000000800 */
[----:B0-----:R-:W-:Y:S01]  /*5980*/  FFMA R70, R70, R7, R69 ;  /* 0x0000000746467223 */ /* 0x001fe20000000045 */
[C---:B------:R-:W-:Y:S01]  /*5990*/  FFMA R9, R7.reuse, R74, R10 ;  /* 0x0000004a07097223 */ /* 0x040fe2000000000a */
[C---:B------:R-:W-:Y:S01]  /*59a0*/  FFMA R78, R7.reuse, R78, R77 ;  /* 0x0000004e074e7223 */ /* 0x040fe2000000004d */
[C---:B------:R-:W-:Y:S01]  /*59b0*/  FFMA R82, R7.reuse, R82, R81 ;  /* 0x0000005207527223 */ /* 0x040fe20000000051 */
[C---:B------:R-:W-:Y:S01]  /*59c0*/  FFMA R86, R7.reuse, R86, R85 ;  /* 0x0000005607567223 */ /* 0x040fe20000000055 */
[C---:B------:R-:W-:Y:S01]  /*59d0*/  FFMA R90, R7.reuse, R90, R89 ;  /* 0x0000005a075a7223 */ /* 0x040fe20000000059 */
[C---:B------:R-:W-:Y:S01]  /*59e0*/  FFMA R94, R7.reuse, R94, R93 ;  /* 0x0000005e075e7223 */ /* 0x040fe2000000005d */
[----:B------:R-:W-:Y:S01]  /*59f0*/  FFMA R98, R7, R98, R97 ;  /* 0x0000006207627223 */ /* 0x000fe20000000061 */
[----:B-----5:R-:W-:Y:S01]  /*5a00*/  FFMA R71, R71, R4, R70 ;  /* 0x0000000447477223 */ /* 0x020fe20000000046 */
        /* <DEDUP_REMOVED lines=15> */
[----:B------:R-:W-:Y:S01]  /*5b00*/  UIADD3 UR4, UPT, UPT, UR4, 0x1, URZ ;  /* 0x0000000104047890 */ /* 0x000fe2000fffe0ff */
        /* <DEDUP_REMOVED lines=8> */
[----:B------:R-:W-:Y:S01]  /*5b90*/  UISETP.NE.AND UP0, UPT, UR4, URZ, UPT ;  /* 0x000000ff0400728c */ /* 0x000fe2000bf05270 */
        /* <DEDUP_REMOVED lines=8> */
[----:B----4-:R-:W-:Y:S01]  /*5c20*/  FFMA R103, R103, R8, R102 ;  /* 0x0000000867677223 */ /* 0x010fe20000000066 */
        /* <DEDUP_REMOVED lines=8> */
[----:B------:R-:W-:Y:S01]  /*5cb0*/  FADD R186, R3, R186 ;  /* 0x000000ba03ba7221 */ /* 0x000fe20000000000 */
[----:B------:R-:W-:Y:S01]  /*5cc0*/  FADD R181, R110, R181 ;  /* 0x000000b56eb57221 */ /* 0x000fe20000000000 */
[----:B------:R-:W-:Y:S01]  /*5cd0*/  FADD R175, R114, R175 ;  /* 0x000000af72af7221 */ /* 0x000fe20000000000 */
[----:B------:R-:W-:Y:S01]  /*5ce0*/  FADD R170, R119, R170 ;  /* 0x000000aa77aa7221 */ /* 0x000fe20000000000 */
[----:B------:R-:W-:Y:S01]  /*5cf0*/  FADD R165, R122, R165 ;  /* 0x000000a57aa57221 */ /* 0x000fe20000000000 */
[----:B------:R-:W-:Y:S01]  /*5d00*/  FADD R161, R126, R161 ;  /* 0x000000a17ea17221 */ /* 0x000fe20000000000 */
[----:B------:R-:W-:Y:S01]  /*5d10*/  FADD R156, R131, R156 ;  /* 0x0000009c839c7221 */ /* 0x000fe20000000000 */
[----:B------:R-:W-:-:S02]  /*5d20*/  IADD3 R150, PT, PT, R150, 0x10, RZ ;  /* 0x0000001096967810 */ /* 0x000fc40007ffe0ff */
[----:B------:R-:W-:Y:S02]  /*5d30*/  IADD3 R197, PT, PT, R197, 0x10, RZ ;  /* 0x00000010c5c57810 */ /* 0x000fe40007ffe0ff */
[----:B------:R-:W-:Y:S02]  /*5d40*/  IADD3 R195, PT, PT, R195, 0x10, RZ ;  /* 0x00000010c3c37810 */ /* 0x000fe40007ffe0ff */
[----:B------:R-:W-:Y:S02]  /*5d50*/  IADD3 R199, PT, PT, R199, 0x10, RZ ;  /* 0x00000010c7c77810 */ /* 0x000fe40007ffe0ff */
[----:B------:R-:W-:Y:S02]  /*5d60*/  IADD3 R196, PT, PT, R196, 0x10, RZ ;  /* 0x00000010c4c47810 */ /* 0x000fe40007ffe0ff */
[----:B------:R-:W-:Y:S02]  /*5d70*/  IADD3 R207, PT, PT, R207, 0x10, RZ ;  /* 0x00000010cfcf7810 */ /* 0x000fe40007ffe0ff */
[----:B------:R-:W-:-:S02]  /*5d80*/  IADD3 R213, PT, PT, R213, 0x10, RZ ;  /* 0x00000010d5d57810 */ /* 0x000fc40007ffe0ff */
[----:B------:R-:W-:Y:S02]  /*5d90*/  IADD3 R214, PT, PT, R214, 0x10, RZ ;  /* 0x00000010d6d67810 */ /* 0x000fe40007ffe0ff */
[----:B------:R-:W-:Y:S02]  /*5da0*/  IADD3 R220, PT, PT, R220, 0x10, RZ ;  /* 0x00000010dcdc7810 */ /* 0x000fe40007ffe0ff */
[----:B------:R-:W-:Y:S01]  /*5db0*/  IADD3 R226, PT, PT, R226, 0x10, RZ ;  /* 0x00000010e2e27810 */ /* 0x000fe20007ffe0ff */
[----:B------:R-:W-:Y:S06]  /*5dc0*/  BAR.SYNC.DEFER_BLOCKING 0x0 ;  /* 0x0000000000007b1d */ /* 0x000fec0000010000 */
[----:B------:R-:W-:Y:S05]  /*5dd0*/  BRA.U UP0, `(.L_x_1) ;  /* 0xffffffa900587547 */ /* 0x000fea000b83ffff */
.L_x_0:
[----:B------:R-:W0:Y:S01]  /*5de0*/  LDCU.64 UR4, c[0x0][0x398] ;  /* 0x00007300ff0477ac */ /* 0x000e220008000a00 */
[----:B------:R-:W-:-:S04]  /*5df0*/  IADD3 R7, PT, PT, R193, R178, RZ ;  /* 0x000000b2c1077210 */ /* 0x000fc80007ffe0ff */
[----:B------:R-:W-:Y:S02]  /*5e00*/  IADD3 R5, PT, PT, R7, R178, RZ ;  /* 0x000000b207057210 */ /* 0x000fe40007ffe0ff */
[----:B0-----:R-:W-:Y:S02]  /*5e10*/  ISETP.GE.AND P0, PT, R193, UR5, PT ;  /* 0x00000005c1007c0c */ /* 0x001fe4000bf06270 */
[----:B------:R-:W-:Y:S02]  /*5e20*/  ISETP.GE.AND P1, PT, R7, UR5, PT ;  /* 0x0000000507007c0c */ /* 0x000fe4000bf26270 */
[C---:B------:R-:W-:Y:S02]  /*5e30*/  ISETP.GE.OR P0, PT, R194.reuse, UR4, P0 ;  /* 0x00000004c2007c0c */ /* 0x040fe40008706670 */
[----:B------:R-:W-:Y:S02]  /*5e40*/  ISETP.GE.OR P3, PT, R194, UR4, P1 ;  /* 0x00000004c2007c0c */ /* 0x000fe40008f66670 */
[----:B------:R-:W-:-:S04]  /*5e50*/  ISETP.GE.AND P1, PT, R5, UR5, PT ;  /* 0x0000000505007c0c */ /* 0x000fc8000bf26270 */
[----:B------:R-:W-:-:S05]  /*5e60*/  ISETP.GE.OR P2, PT, R194, UR4, P1 ;  /* 0x00000004c2007c0c */ /* 0x000fca0008f46670 */
[----:B------:R-:W0:Y:S01]  /*5e70*/  @!P0 LDC.64 R10, c[0x0][0x390] ;  /* 0x0000e400ff0a8b82 */ /* 0x000e220000000a00 */
[C---:B------:R-:W-:Y:S02]  /*5e80*/  @!P0 IMAD R3, R194.reuse, UR5, R193 ;  /* 0x00000005c2038c24 */ /* 0x040fe4000f8e02c1 */
[----:B------:R-:W-:-:S05]  /*5e90*/  @!P3 IMAD R9, R194, UR5, R7 ;  /* 0x00000005c209bc24 */ /* 0x000fca000f8e0207 */
[----:B------:R-:W2:Y:S01]  /*5ea0*/  @!P3 LDC.64 R12, c[0x0][0x390] ;  /* 0x0000e400ff0cbb82 */ /* 0x000ea20000000a00 */
[----:B------:R-:W-:-:S07]  /*5eb0*/  @!P2 IMAD R17, R194, UR5, R5 ;  /* 0x00000005c211ac24 */ /* 0x000fce000f8e0205 */
[----:B------:R-:W3:Y:S01]  /*5ec0*/  @!P2 LDC.64 R14, c[0x0][0x390] ;  /* 0x0000e400ff0eab82 */ /* 0x000ee20000000a00 */
[----:B0-----:R-:W-:Y:S01]  /*5ed0*/  @!P0 IMAD.WIDE R10, R3, 0x4, R10 ;  /* 0x00000004030a8825 */ /* 0x001fe200078e020a */
[----:B------:R-:W-:-:S04]  /*5ee0*/  IADD3 R3, PT, PT, R5, R178, RZ ;  /* 0x000000b205037210 */ /* 0x000fc80007ffe0ff */
[----:B-1----:R0:W-:Y:S01]  /*5ef0*/  @!P0 STG.E desc[UR14][R10.64], R192 ;  /* 0x000000c00a008986 */ /* 0x0021e2000c10190e */
[----:B------:R-:W-:Y:S01]  /*5f00*/  ISETP.GE.AND P0, PT, R3, UR5, PT ;  /* 0x0000000503007c0c */ /* 0x000fe2000bf06270 */
[----:B--2---:R-:W-:Y:S01]  /*5f10*/  @!P3 IMAD.WIDE R12, R9, 0x4, R12 ;  /* 0x00000004090cb825 */ /* 0x004fe200078e020c */
[----:B------:R-:W-:-:S04]  /*5f20*/  IADD3 R9, PT, PT, R3, R178, RZ ;  /* 0x000000b203097210 */ /* 0x000fc80007ffe0ff */
[----:B------:R1:W-:Y:S01]  /*5f30*/  @!P3 STG.E desc[UR14][R12.64], R191 ;  /* 0x000000bf0c00b986 */ /* 0x0003e2000c10190e */
[----:B------:R-:W-:Y:S01]  /*5f40*/  ISETP.GE.OR P3, PT, R194, UR4, P0 ;  /* 0x00000004c2007c0c */ /* 0x000fe20008766670 */
[----:B---3--:R-:W-:Y:S01]  /*5f50*/  @!P2 IMAD.WIDE R14, R17, 0x4, R14 ;  /* 0x00000004110ea825 */ /* 0x008fe200078e020e */
[----:B------:R-:W-:-:S04]  /*5f60*/  ISETP.GE.AND P4, PT, R9, UR5, PT ;  /* 0x0000000509007c0c */ /* 0x000fc8000bf86270 */
[----:B------:R2:W-:Y:S01]  /*5f70*/  @!P2 STG.E desc[UR14][R14.64], R148 ;  /* 0x000000940e00a986 */ /* 0x0005e2000c10190e */
[----:B------:R-:W-:-:S06]  /*5f80*/  ISETP.GE.OR P2, PT, R194, UR4, P4 ;  /* 0x00000004c2007c0c */ /* 0x000fcc000a746670 */
[----:B------:R-:W3:Y:S01]  /*5f90*/  @!P3 LDC.64 R16, c[0x0][0x390] ;  /* 0x0000e400ff10bb82 */ /* 0x000ee20000000a00 */
[----:B0-----:R-:W-:-:S07]  /*5fa0*/  @!P3 IMAD R11, R194, UR5, R3 ;  /* 0x00000005c20bbc24 */ /* 0x001fce000f8e0203 */
[----:B------:R-:W1:Y:S01]  /*5fb0*/  @!P2 LDC.64 R18, c[0x0][0x390] ;  /* 0x0000e400ff12ab82 */ /* 0x000e620000000a00 */
[----:B------:R-:W-:Y:S02]  /*5fc0*/  @!P2 IMAD R21, R194, UR5, R9 ;  /* 0x00000005c215ac24 */ /* 0x000fe4000f8e0209 */
[----:B---3--:R-:W-:Y:S01]  /*5fd0*/  @!P3 IMAD.WIDE R16, R11, 0x4, R16 ;  /* 0x000000040b10b825 */ /* 0x008fe200078e0210 */
[----:B------:R-:W-:-:S04]  /*5fe0*/  IADD3 R11, PT, PT, R9, R178, RZ ;  /* 0x000000b2090b7210 */ /* 0x000fc80007ffe0ff */
[----:B------:R-:W-:Y:S01]  /*5ff0*/  @!P3 STG.E desc[UR14][R16.64], R164 ;  /* 0x000000a41000b986 */ /* 0x000fe2000c10190e */
[----:B------:R-:W-:Y:S01]  /*6000*/  ISETP.GE.AND P3, PT, R11, UR5, PT ;  /* 0x000000050b007c0c */ /* 0x000fe2000bf66270 */
[----:B-1----:R-:W-:-:S05]  /*6010*/  @!P2 IMAD.WIDE R12, R21, 0x4, R18 ;  /* 0x00000004150ca825 */ /* 0x002fca00078e0212 */
[----:B------:R0:W-:Y:S01]  /*6020*/  @!P2 STG.E desc[UR14][R12.64], R159 ;  /* 0x0000009f0c00a986 */ /* 0x0001e2000c10190e */
[----:B------:R-:W-:-:S13]  /*6030*/  ISETP.GE.OR P2, PT, R194, UR4, P3 ;  /* 0x00000004c2007c0c */ /* 0x000fda0009f46670 */
[----:B------:R-:W1:Y:S01]  /*6040*/  @!P2 LDC.64 R18, c[0x0][0x390] ;  /* 0x0000e400ff12ab82 */ /* 0x000e620000000a00 */
[----:B--2---:R-:W-:-:S04]  /*6050*/  @!P2 IMAD R15, R194, UR5, R11 ;  /* 0x00000005c20fac24 */ /* 0x004fc8000f8e020b */
[----:B-1----:R-:W-:Y:S01]  /*6060*/  @!P2 IMAD.WIDE R18, R15, 0x4, R18 ;  /* 0x000000040f12a825 */ /* 0x002fe200078e0212 */
[----:B------:R-:W-:-:S04]  /*6070*/  IADD3 R15, PT, PT, R11, R178, RZ ;  /* 0x000000b20b0f7210 */ /* 0x000fc80007ffe0ff */
[----:B------:R1:W-:Y:S01]  /*6080*/  @!P2 STG.E desc[UR14][R18.64], R231 ;  /* 0x000000e71200a986 */ /* 0x0003e2000c10190e */
[C---:B------:R-:W-:Y:S02]  /*6090*/  ISETP.GE.AND P2, PT, R15.reuse, UR5, PT ;  /* 0x000000050f007c0c */ /* 0x040fe4000bf46270 */
[----:B0-----:R-:W-:Y:S02]  /*60a0*/  IADD3 R13, PT, PT, R15, R178, RZ ;  /* 0x000000b20f0d7210 */ /* 0x001fe40007ffe0ff */
[----:B------:R-:W-:-:S13]  /*60b0*/  ISETP.GE.OR P5, PT, R194, UR4, P2 ;  /* 0x00000004c2007c0c */ /* 0x000fda00097a6670 */
[----:B------:R-:W0:Y:S01]  /*60c0*/  @!P5 LDC.64 R16, c[0x0][0x390] ;  /* 0x0000e400ff10db82 */ /* 0x000e220000000a00 */
[----:B------:R-:W-:-:S04]  /*60d0*/  @!P5 IMAD R21, R194, UR5, R15 ;  /* 0x00000005c215dc24 */ /* 0x000fc8000f8e020f */
[----:B0-----:R-:W-:-:S05]  /*60e0*/  @!P5 IMAD.WIDE R16, R21, 0x4, R16 ;  /* 0x000000041510d825 */ /* 0x001fca00078e0210 */
[----:B------:R0:W-:Y:S01]  /*60f0*/  @!P5 STG.E desc[UR14][R16.64], R162 ;  /* 0x000000a21000d986 */ /* 0x0001e2000c10190e */
[----:B------:R-:W-:-:S04]  /*6100*/  ISETP.GE.AND P5, PT, R13, UR5, PT ;  /* 0x000000050d007c0c */ /* 0x000fc8000bfa6270 */
[----:B------:R-:W-:-:S13]  /*6110*/  ISETP.GE.OR P6, PT, R194, UR4, P5 ;  /* 0x00000004c2007c0c */ /* 0x000fda000afc6670 */
[----:B------:R-:W2:Y:S01]  /*6120*/  @!P6 LDC.64 R20, c[0x0][0x390] ;  /* 0x0000e400ff14eb82 */ /* 0x000ea20000000a00 */
[C---:B-1----:R-:W-:Y:S01]  /*6130*/  @!P6 IMAD R19, R194.reuse, UR5, R13 ;  /* 0x00000005c213ec24 */ /* 0x042fe2000f8e020d */
[----:B------:R-:W-:-:S03]  /*6140*/  IADD3 R194, PT, PT, R194, R149, RZ ;  /* 0x00000095c2c27210 */ /* 0x000fc60007ffe0ff */
[----:B--2---:R-:W-:-:S05]  /*6150*/  @!P6 IMAD.WIDE R18, R19, 0x4, R20 ;  /* 0x000000041312e825 */ /* 0x004fca00078e0214 */
[----:B------:R1:W-:Y:S01]  /*6160*/  @!P6 STG.E desc[UR14][R18.64], R228 ;  /* 0x000000e41200e986 */ /* 0x0003e2000c10190e */
[----:B------:R-:W-:-:S04]  /*6170*/  ISETP.GE.AND P6, PT, R193, UR5, PT ;  /* 0x00000005c1007c0c */ /* 0x000fc8000bfc6270 */
[----:B------:R-:W-:-:S13]  /*6180*/  ISETP.GE.OR P6, PT, R194, UR4, P6 ;  /* 0x00000004c2007c0c */ /* 0x000fda000b7c6670 */
[----:B------:R-:W2:Y:S01]  /*6190*/  @!P6 LDC.64 R20, c[0x0][0x390] ;  /* 0x0000e400ff14eb82 */ /* 0x000ea20000000a00 */
[----:B0-----:R-:W-:-:S04]  /*61a0*/  @!P6 IMAD R17, R194, UR5, R193 ;  /* 0x00000005c211ec24 */ /* 0x001fc8000f8e02c1 */
[----:B--2---:R-:W-:-:S05]  /*61b0*/  @!P6 IMAD.WIDE R16, R17, 0x4, R20 ;  /* 0x000000041110e825 */ /* 0x004fca00078e0214 */
[----:B------:R0:W-:Y:S01]  /*61c0*/  @!P6 STG.E desc[UR14][R16.64], R147 ;  /* 0x000000931000e986 */ /* 0x0001e2000c10190e */
[----:B------:R-:W-:-:S04]  /*61d0*/  ISETP.GE.AND P6, PT, R7, UR5, PT ;  /* 0x0000000507007c0c */ /* 0x000fc8000bfc6270 */
[----:B------:R-:W-:-:S13]  /*61e0*/  ISETP.GE.OR P6, PT, R194, UR4, P6 ;  /* 0x00000004c2007c0c */ /* 0x000fda000b7c6670 */
[----:B------:R-:W2:Y:S01]  /*61f0*/  @!P6 LDC.64 R20, c[0x0][0x390] ;  /* 0x0000e400ff14eb82 */ /* 0x000ea20000000a00 */
[----:B------:R-:W-:-:S04]  /*6200*/  @!P6 IMAD R23, R194, UR5, R7 ;  /* 0x00000005c217ec24 */ /* 0x000fc8000f8e0207 */
[----:B--2---:R-:W-:-:S05]  /*6210*/  @!P6 IMAD.WIDE R20, R23, 0x4, R20 ;  /* 0x000000041714e825 */ /* 0x004fca00078e0214 */
[----:B------:R2:W-:Y:S01]  /*6220*/  @!P6 STG.E desc[UR14][R20.64], R146 ;  /* 0x000000921400e986 */ /* 0x0005e2000c10190e */
[----:B------:R-:W-:-:S13]  /*6230*/  ISETP.GE.OR P6, PT, R194, UR4, P1 ;  /* 0x00000004c2007c0c */ /* 0x000fda0008fc6670 */
[----:B-1----:R-:W1:Y:S01]  /*6240*/  @!P6 LDC.64 R18, c[0x0][0x390] ;  /* 0x0000e400ff12eb82 */ /* 0x002e620000000a00 */
[----:B------:R-:W-:-:S04]  /*6250*/  @!P6 IMAD R23, R194, UR5, R5 ;  /* 0x00000005c217ec24 */ /* 0x000fc8000f8e0205 */
[----:B-1----:R-:W-:-:S05]  /*6260*/  @!P6 IMAD.WIDE R18, R23, 0x4, R18 ;  /* 0x000000041712e825 */ /* 0x002fca00078e0212 */
[----:B------:R1:W-:Y:S01]  /*6270*/  @!P6 STG.E desc[UR14][R18.64], R145 ;  /* 0x000000911200e986 */ /* 0x0003e2000c10190e */
[----:B------:R-:W-:-:S13]  /*6280*/  ISETP.GE.OR P6, PT, R194, UR4, P0 ;  /* 0x00000004c2007c0c */ /* 0x000fda00087c6670 */
[----:B0-----:R-:W0:Y:S01]  /*6290*/  @!P6 LDC.64 R16, c[0x0][0x390] ;  /* 0x0000e400ff10eb82 */ /* 0x001e220000000a00 */
[----:B------:R-:W-:-:S04]  /*62a0*/  @!P6 IMAD R23, R194, UR5, R3 ;  /* 0x00000005c217ec24 */ /* 0x000fc8000f8e0203 */
[----:B0-----:R-:W-:-:S05]  /*62b0*/  @!P6 IMAD.WIDE R16, R23, 0x4, R16 ;  /* 0x000000041710e825 */ /* 0x001fca00078e0210 */
[----:B------:R0:W-:Y:S01]  /*62c0*/  @!P6 STG.E desc[UR14][R16.64], R190 ;  /* 0x000000be1000e986 */ /* 0x0001e2000c10190e */
[----:B------:R-:W-:-:S13]  /*62d0*/  ISETP.GE.OR P6, PT, R194, UR4, P4 ;  /* 0x00000004c2007c0c */ /* 0x000fda000a7c6670 */
[----:B--2---:R-:W2:Y:S01]  /*62e0*/  @!P6 LDC.64 R20, c[0x0][0x390] ;  /* 0x0000e400ff14eb82 */ /* 0x004ea20000000a00 */
        /* <DEDUP_REMOVED lines=15> */
[C---:B------:R-:W-:Y:S01]  /*63e0*/  @!P6 IMAD R23, R194.reuse, UR5, R13 ;  /* 0x00000005c217ec24 */ /* 0x040fe2000f8e020d */
[----:B------:R-:W-:-:S03]  /*63f0*/  IADD3 R194, PT, PT, R194, R149, RZ ;  /* 0x00000095c2c27210 */ /* 0x000fc60007ffe0ff */
[----:B--2---:R-:W-:-:S05]  /*6400*/  @!P6 IMAD.WIDE R20, R23, 0x4, R20 ;  /* 0x000000041714e825 */ /* 0x004fca00078e0214 */
[----:B------:R2:W-:Y:S01]  /*6410*/  @!P6 STG.E desc[UR14][R20.64], R186 ;  /* 0x000000ba1400e986 */ /* 0x0005e2000c10190e */
[----:B------:R-:W-:-:S04]  /*6420*/  ISETP.GE.AND P6, PT, R193, UR5, PT ;  /* 0x00000005c1007c0c */ /* 0x000fc8000bfc6270 */
[----:B------:R-:W-:-:S13]  /*6430*/  ISETP.GE.OR P6, PT, R194, UR4, P6 ;  /* 0x00000004c2007c0c */ /* 0x000fda000b7c6670 */
[----:B-1----:R-:W1:Y:S01]  /*6440*/  @!P6 LDC.64 R18, c[0x0][0x390] ;  /* 0x0000e400ff12eb82 */ /* 0x002e620000000a00 */
[----:B------:R-:W-:-:S04]  /*6450*/  @!P6 IMAD R23, R194, UR5, R193 ;  /* 0x00000005c217ec24 */ /* 0x000fc8000f8e02c1 */
[----:B-1----:R-:W-:-:S05]  /*6460*/  @!P6 IMAD.WIDE R18, R23, 0x4, R18 ;  /* 0x000000041712e825 */ /* 0x002fca00078e0212 */
[----:B------:R1:W-:Y:S01]  /*6470*/  @!P6 STG.E desc[UR14][R18.64], R144 ;  /* 0x000000901200e986 */ /* 0x0003e2000c10190e */
[----:B------:R-:W-:-:S04]  /*6480*/  ISETP.GE.AND P6, PT, R7, UR5, PT ;  /* 0x0000000507007c0c */ /* 0x000fc8000bfc6270 */
        /* <DEDUP_REMOVED lines=32> */
[C---:B------:R-:W-:Y:S01]  /*6690*/  @!P6 IMAD R23, R194.reuse, UR5, R13 ;  /* 0x00000005c217ec24 */ /* 0x040fe2000f8e020d */
[----:B------:R-:W-:-:S03]  /*66a0*/  IADD3 R194, PT, PT, R194, R149, RZ ;  /* 0x00000095c2c27210 */ /* 0x000fc60007ffe0ff */
[----:B0-----:R-:W-:-:S05]  /*66b0*/  @!P6 IMAD.WIDE R16, R23, 0x4, R16 ;  /* 0x000000041710e825 */ /* 0x001fca00078e0210 */
[----:B------:R0:W-:Y:S01]  /*66c0*/  @!P6 STG.E desc[UR14][R16.64], R181 ;  /* 0x000000b51000e986 */ /* 0x0001e2000c10190e */
[----:B------:R-:W-:-:S04]  /*66d0*/  ISETP.GE.AND P6, PT, R193, UR5, PT ;  /* 0x00000005c1007c0c */ /* 0x000fc8000bfc6270 */
[----:B------:R-:W-:-:S13]  /*66e0*/  ISETP.GE.OR P6, PT, R194, UR4, P6 ;  /* 0x00000004c2007c0c */ /* 0x000fda000b7c6670 */
[----:B--2---:R-:W2:Y:S01]  /*66f0*/  @!P6 LDC.64 R20, c[0x0][0x390] ;  /* 0x0000e400ff14eb82 */ /* 0x004ea20000000a00 */
[----:B------:R-:W-:-:S04]  /*6700*/  @!P6 IMAD R23, R194, UR5, R193 ;  /* 0x00000005c217ec24 */ /* 0x000fc8000f8e02c1 */
        /* <DEDUP_REMOVED lines=35> */
[C---:B------:R-:W-:Y:S01]  /*6940*/  @!P6 IMAD R23, R194.reuse, UR5, R13 ;  /* 0x00000005c217ec24 */ /* 0x040fe2000f8e020d */
[----:B------:R-:W-:-:S03]  /*6950*/  IADD3 R194, PT, PT, R194, R149, RZ ;  /* 0x00000095c2c27210 */ /* 0x000fc60007ffe0ff */
        /* <DEDUP_REMOVED lines=119> */
[----:B------:R-:W-:Y:S01]  /*70d0*/  @!P6 STG.E desc[UR14][R16.64], R201 ;  /* 0x000000c91000e986 */ /* 0x000fe2000c10190e */
[----:B------:R-:W-:-:S13]  /*70e0*/  ISETP.GE.OR P6, PT, R194, UR4, P2 ;  /* 0x00000004c2007c0c */ /* 0x000fda00097c6670 */
[----:B--2---:R-:W0:Y:S01]  /*70f0*/  @!P6 LDC.64 R20, c[0x0][0x390] ;  /* 0x0000e400ff14eb82 */ /* 0x004e220000000a00 */
[----:B------:R-:W-:-:S04]  /*7100*/  @!P6 IMAD R23, R194, UR5, R15 ;  /* 0x00000005c217ec24 */ /* 0x000fc8000f8e020f */
[----:B0-----:R-:W-:-:S05]  /*7110*/  @!P6 IMAD.WIDE R20, R23, 0x4, R20 ;  /* 0x000000041714e825 */ /* 0x001fca00078e0214 */
[----:B------:R0:W-:Y:S01]  /*7120*/  @!P6 STG.E desc[UR14][R20.64], R157 ;  /* 0x0000009d1400e986 */ /* 0x0001e2000c10190e */
[----:B------:R-:W-:-:S13]  /*7130*/  ISETP.GE.OR P6, PT, R194, UR4, P5 ;  /* 0x00000004c2007c0c */ /* 0x000fda000afc6670 */
[----:B-1----:R-:W1:Y:S01]  /*7140*/  @!P6 LDC.64 R18, c[0x0][0x390] ;  /* 0x0000e400ff12eb82 */ /* 0x002e620000000a00 */
[C---:B------:R-:W-:Y:S01]  /*7150*/  @!P6 IMAD R23, R194.reuse, UR5, R13 ;  /* 0x00000005c217ec24 */ /* 0x040fe2000f8e020d */
[----:B------:R-:W-:-:S04]  /*7160*/  IADD3 R194, PT, PT, R194, R149, RZ ;  /* 0x00000095c2c27210 */ /* 0x000fc80007ffe0ff */
[C---:B------:R-:W-:Y:S02]  /*7170*/  ISETP.GE.OR P1, PT, R194.reuse, UR4, P1 ;  /* 0x00000004c2007c0c */ /* 0x040fe40008f26670 */
[C---:B------:R-:W-:Y:S02]  /*7180*/  ISETP.GE.OR P0, PT, R194.reuse, UR4, P0 ;  /* 0x00000004c2007c0c */ /* 0x040fe40008706670 */
[C---:B------:R-:W-:Y:S02]  /*7190*/  ISETP.GE.OR P4, PT, R194.reuse, UR4, P4 ;  /* 0x00000004c2007c0c */ /* 0x040fe4000a786670 */
[C---:B------:R-:W-:Y:S02]  /*71a0*/  ISETP.GE.OR P3, PT, R194.reuse, UR4, P3 ;  /* 0x00000004c2007c0c */ /* 0x040fe40009f66670 */
[C---:B------:R-:W-:Y:S02]  /*71b0*/  ISETP.GE.OR P2, PT, R194.reuse, UR4, P2 ;  /* 0x00000004c2007c0c */ /* 0x040fe40009746670 */
[----:B------:R-:W-:-:S03]  /*71c0*/  ISETP.GE.OR P5, PT, R194, UR4, P5 ;  /* 0x00000004c2007c0c */ /* 0x000fc6000afa6670 */
[----:B0-----:R-:W0:Y:S01]  /*71d0*/  @!P1 LDC.64 R20, c[0x0][0x390] ;  /* 0x0000e400ff149b82 */ /* 0x001e220000000a00 */
[C---:B------:R-:W-:Y:S02]  /*71e0*/  @!P1 IMAD R5, R194.reuse, UR5, R5 ;  /* 0x00000005c2059c24 */ /* 0x040fe4000f8e0205 */
[----:B------:R-:W-:Y:S02]  /*71f0*/  @!P0 IMAD R3, R194, UR5, R3 ;  /* 0x00000005c2038c24 */ /* 0x000fe4000f8e0203 */
[----:B-1----:R-:W-:-:S03]  /*7200*/  @!P6 IMAD.WIDE R18, R23, 0x4, R18 ;  /* 0x000000041712e825 */ /* 0x002fc600078e0212 */
[----:B------:R-:W1:Y:S01]  /*7210*/  @!P0 LDC.64 R22, c[0x0][0x390] ;  /* 0x0000e400ff168b82 */ /* 0x000e620000000a00 */
[C---:B------:R-:W-:Y:S01]  /*7220*/  @!P4 IMAD R9, R194.reuse, UR5, R9 ;  /* 0x00000005c209cc24 */ /* 0x040fe2000f8e0209 */
[----:B------:R-:W-:Y:S01]  /*7230*/  @!P6 STG.E desc[UR14][R18.64], R161 ;  /* 0x000000a11200e986 */ /* 0x000fe2000c10190e */
[----:B------:R-:W-:Y:S01]  /*7240*/  ISETP.GE.AND P6, PT, R193, UR5, PT ;  /* 0x00000005c1007c0c */ /* 0x000fe2000bfc6270 */
[C---:B------:R-:W-:Y:S02]  /*7250*/  @!P3 IMAD R11, R194.reuse, UR5, R11 ;  /* 0x00000005c20bbc24 */ /* 0x040fe4000f8e020b */
[C---:B------:R-:W-:Y:S01]  /*7260*/  @!P2 IMAD R15, R194.reuse, UR5, R15 ;  /* 0x00000005c20fac24 */ /* 0x040fe2000f8e020f */
[----:B------:R-:W-:Y:S01]  /*7270*/  ISETP.GE.OR P6, PT, R194, UR4, P6 ;  /* 0x00000004c2007c0c */ /* 0x000fe2000b7c6670 */
[----:B------:R-:W2:Y:S08]  /*7280*/  @!P4 LDC.64 R24, c[0x0][0x390] ;  /* 0x0000e400ff18cb82 */ /* 0x000eb00000000a00 */
[----:B------:R-:W3:Y:S01]  /*7290*/  @!P2 LDC.64 R26, c[0x0][0x390] ;  /* 0x0000e400ff1aab82 */ /* 0x000ee20000000a00 */
[----:B0-----:R-:W-:-:S04]  /*72a0*/  @!P1 IMAD.WIDE R4, R5, 0x4, R20 ;  /* 0x0000000405049825 */ /* 0x001fc800078e0214 */
[----:B------:R-:W-:-:S03]  /*72b0*/  @!P6 IMAD R193, R194, UR5, R193 ;  /* 0x00000005c2c1ec24 */ /* 0x000fc6000f8e02c1 */
[----:B------:R-:W0:Y:S01]  /*72c0*/  @!P6 LDC.64 R16, c[0x0][0x390] ;  /* 0x0000e400ff10eb82 */ /* 0x000e220000000a00 */
[----:B-1----:R-:W-:-:S04]  /*72d0*/  @!P0 IMAD.WIDE R2, R3, 0x4, R22 ;  /* 0x0000000403028825 */ /* 0x002fc800078e0216 */
[----:B--2---:R-:W-:-:S04]  /*72e0*/  @!P4 IMAD.WIDE R8, R9, 0x4, R24 ;  /* 0x000000040908c825 */ /* 0x004fc800078e0218 */
[----:B---3--:R-:W-:-:S04]  /*72f0*/  @!P2 IMAD.WIDE R14, R15, 0x4, R26 ;  /* 0x000000040f0ea825 */ /* 0x008fc800078e021a */
[----:B0-----:R-:W-:-:S05]  /*7300*/  @!P6 IMAD.WIDE R16, R193, 0x4, R16 ;  /* 0x00000004c110e825 */ /* 0x001fca00078e0210 */
[----:B------:R0:W-:Y:S01]  /*7310*/  @!P6 STG.E desc[UR14][R16.64], R154 ;  /* 0x0000009a1000e986 */ /* 0x0001e2000c10190e */
[----:B------:R-:W-:-:S04]  /*7320*/  ISETP.GE.AND P6, PT, R7, UR5, PT ;  /* 0x0000000507007c0c */ /* 0x000fc8000bfc6270 */
[----:B------:R-:W-:Y:S01]  /*7330*/  ISETP.GE.OR P6, PT, R194, UR4, P6 ;  /* 0x00000004c2007c0c */ /* 0x000fe2000b7c6670 */
[----:B0-----:R-:W0:-:S12]  /*7340*/  @!P3 LDC.64 R16, c[0x0][0x390] ;  /* 0x0000e400ff10bb82 */ /* 0x001e180000000a00 */
[----:B------:R-:W-:Y:S01]  /*7350*/  @!P6 IMAD R7, R194, UR5, R7 ;  /* 0x00000005c207ec24 */ /* 0x000fe2000f8e0207 */
[----:B------:R-:W1:Y:S01]  /*7360*/  @!P6 LDC.64 R18, c[0x0][0x390] ;  /* 0x0000e400ff12eb82 */ /* 0x000e620000000a00 */
[----:B0-----:R-:W-:-:S04]  /*7370*/  @!P3 IMAD.WIDE R10, R11, 0x4, R16 ;  /* 0x000000040b0ab825 */ /* 0x001fc800078e0210 */
[----:B-1----:R-:W-:-:S05]  /*7380*/  @!P6 IMAD.WIDE R6, R7, 0x4, R18 ;  /* 0x000000040706e825 */ /* 0x002fca00078e0212 */
[----:B------:R0:W-:Y:S04]  /*7390*/  @!P6 STG.E desc[UR14][R6.64], R155 ;  /* 0x0000009b0600e986 */ /* 0x0001e8000c10190e */
[----:B------:R0:W-:Y:S04]  /*73a0*/  @!P1 STG.E desc[UR14][R4.64], R153 ;  /* 0x0000009904009986 */ /* 0x0001e8000c10190e */
[----:B------:R0:W-:Y:S04]  /*73b0*/  @!P0 STG.E desc[UR14][R2.64], R152 ;  /* 0x0000009802008986 */ /* 0x0001e8000c10190e */
[----:B------:R0:W-:Y:S04]  /*73c0*/  @!P4 STG.E desc[UR14][R8.64], R230 ;  /* 0x000000e60800c986 */ /* 0x0001e8000c10190e */
[----:B------:R0:W-:Y:S04]  /*73d0*/  @!P3 STG.E desc[UR14][R10.64], R158 ;  /* 0x0000009e0a00b986 */ /* 0x0001e8000c10190e */
[----:B------:R0:W-:Y:S01]  /*73e0*/  @!P2 STG.E desc[UR14][R14.64], R151 ;  /* 0x000000970e00a986 */ /* 0x0001e2000c10190e */
[----:B------:R-:W-:Y:S05]  /*73f0*/  @P5 EXIT ;  /* 0x000000000000594d */ /* 0x000fea0003800000 */
[----:B0-----:R-:W0:Y:S01]  /*7400*/  LDC.64 R2, c[0x0][0x390] ;  /* 0x0000e400ff027b82 */ /* 0x001e220000000a00 */
[----:B------:R-:W-:-:S04]  /*7410*/  IMAD R13, R194, UR5, R13 ;  /* 0x00000005c20d7c24 */ /* 0x000fc8000f8e020d */
[----:B0-----:R-:W-:-:S05]  /*7420*/  IMAD.WIDE R2, R13, 0x4, R2 ;  /* 0x000000040d027825 */ /* 0x001fca00078e0202 */
[----:B------:R-:W-:Y:S01]  /*7430*/  STG.E desc[UR14][R2.64], R156 ;  /* 0x0000009c02007986 */ /* 0x000fe2000c10190e */
[----:B------:R-:W-:Y:S05]  /*7440*/  EXIT ;  /* 0x000000000000794d */ /* 0x000fea0003800000 */
.L_x_2:
[----:B------:R-:W-:-:S00]  /*7450*/  BRA `(.L_x_2) ;  /* 0xfffffffc00fc7947 */ /* 0x000fc0000383ffff */
[----:B------:R-:W-:-:S00]  /*7460*/  NOP ;  /* 0x0000000000007918 */ /* 0x000fc00000000000 */
        /* <DEDUP_REMOVED lines=9> */
.L_x_3:


//--------------------- .nv.shared._Z9shared_mmPfS_S_iii --------------------------
	.section	.nv.shared._Z9shared_mmPfS_S_iii,"aw",@nobits
	.sectionflags	@""
	.align	16
	.zero		1024


//--------------------- .nv.shared.reserved.0     --------------------------
	.section	.nv.shared.reserved.0,"aw",@nobits
	.weak		__nv_reservedSMEM_offset_0_alias
	.size		__nv_reservedSMEM_offset_0_alias, 0, 64
	.other		__nv_reservedSMEM_offset_0_alias,@"STO_CUDA_RESERVED_SHARED STV_DEFAULT"
__nv_reservedSMEM_offset_0_alias:
	.zero		0
	.zero		64


//--------------------- .nv.constant0._Z9shared_mmPfS_S_iii --------------------------
	.section	.nv.constant0._Z9shared_mmPfS_S_iii,"a",@progbits
	.sectionflags	@""
	.align	4
.nv.constant0._Z9shared_mmPfS_S_iii:
	.zero		932


//--------------------- SYMBOLS --------------------------

	.type		.nv.reservedSmem.offset0,@object
	.size		.nv.reservedSmem.offset0,0x4
	.type		.nv.reservedSmem.cap,@object
	.size		.nv.reservedSmem.cap,0x4
